//
// Generated by NVIDIA NVVM Compiler
//
// Compiler Build ID: CL-36424714
// Cuda compilation tools, release 13.0, V13.0.88
// Based on NVVM 20.0.0
//

.version 9.0
.target sm_100
.address_size 64

	// .globl	_Z16sfcpartialshadowP16Roughness_Shadowi
.const .align 4 .b8 sfc_vertex[732];
.const .align 4 .b8 sfc_facet[1200];
.const .align 4 .b8 sfc_midpos[1200];
.const .align 4 .b8 sfc_trivector[2400];
.const .align 4 .b8 sfc_normcalc[3600];
.const .align 4 .b8 sfc_normal[1200];
.const .align 4 .b8 trivector_multiplier[800];
// _ZZ16sfcpartialshadowP16Roughness_ShadowiE6shadow has been demoted
// _ZZ16sfcpartialshadowP16Roughness_ShadowiE9sunvector has been demoted
// _ZZ16sfcpartialshadowP16Roughness_ShadowiE9sfcshadow has been demoted

.visible .entry _Z16sfcpartialshadowP16Roughness_Shadowi(
	.param .u64 .ptr .align 1 _Z16sfcpartialshadowP16Roughness_Shadowi_param_0,
	.param .u32 _Z16sfcpartialshadowP16Roughness_Shadowi_param_1
)
{
	.reg .pred 	%p<30>;
	.reg .b32 	%r<19>;
	.reg .b32 	%f<121>;
	.reg .b64 	%rd<34>;
	// demoted variable
	.shared .align 4 .u32 _ZZ16sfcpartialshadowP16Roughness_ShadowiE6shadow;
	// demoted variable
	.shared .align 4 .b8 _ZZ16sfcpartialshadowP16Roughness_ShadowiE9sunvector[12];
	// demoted variable
	.shared .align 4 .b8 _ZZ16sfcpartialshadowP16Roughness_ShadowiE9sfcshadow[400];
	ld.param.u64 	%rd5, [_Z16sfcpartialshadowP16Roughness_Shadowi_param_0];
	ld.param.u32 	%r5, [_Z16sfcpartialshadowP16Roughness_Shadowi_param_1];
	cvta.to.global.u64 	%rd1, %rd5;
	mov.u32 	%r1, %tid.x;
	setp.ne.s32 	%p1, %r1, 0;
	@%p1 bra 	$L__BB0_2;
	mov.u32 	%r6, %ctaid.x;
	mul.wide.u32 	%rd6, %r6, 530400;
	add.s64 	%rd7, %rd1, %rd6;
	mul.wide.s32 	%rd8, %r5, 4;
	add.s64 	%rd9, %rd7, %rd8;
	ld.global.u32 	%r7, [%rd9];
	st.shared.u32 	[_ZZ16sfcpartialshadowP16Roughness_ShadowiE6shadow], %r7;
$L__BB0_2:
	bar.sync 	0;
	ld.shared.u32 	%r8, [_ZZ16sfcpartialshadowP16Roughness_ShadowiE6shadow];
	setp.ne.s32 	%p2, %r8, 1;
	@%p2 bra 	$L__BB0_18;
	setp.gt.u32 	%p3, %r1, 3;
	@%p3 bra 	$L__BB0_5;
	mov.u32 	%r9, %ctaid.x;
	mul.wide.u32 	%rd10, %r9, 530400;
	add.s64 	%rd11, %rd1, %rd10;
	mul.wide.s32 	%rd12, %r5, 12;
	add.s64 	%rd13, %rd11, %rd12;
	mul.wide.u32 	%rd14, %r1, 4;
	add.s64 	%rd15, %rd13, %rd14;
	ld.global.f32 	%f19, [%rd15+262600];
	shl.b32 	%r10, %r1, 2;
	mov.u32 	%r11, _ZZ16sfcpartialshadowP16Roughness_ShadowiE9sunvector;
	add.s32 	%r12, %r11, %r10;
	st.shared.f32 	[%r12], %f19;
$L__BB0_5:
	setp.ne.s32 	%p4, %r1, 0;
	mov.u32 	%r13, %ctaid.x;
	mul.wide.u32 	%rd16, %r13, 530400;
	add.s64 	%rd17, %rd1, %rd16;
	mul.wide.s32 	%rd18, %r5, 400;
	add.s64 	%rd19, %rd17, %rd18;
	mul.wide.u32 	%rd20, %r1, 4;
	add.s64 	%rd21, %rd19, %rd20;
	add.s64 	%rd2, %rd21, 2600;
	ld.global.f32 	%f20, [%rd21+2600];
	shl.b32 	%r14, %r1, 2;
	mov.u32 	%r15, _ZZ16sfcpartialshadowP16Roughness_ShadowiE9sfcshadow;
	add.s32 	%r2, %r15, %r14;
	st.shared.f32 	[%r2], %f20;
	bar.sync 	0;
	@%p4 bra 	$L__BB0_7;
	ld.shared.f32 	%f21, [_ZZ16sfcpartialshadowP16Roughness_ShadowiE9sunvector];
	ld.shared.f32 	%f22, [_ZZ16sfcpartialshadowP16Roughness_ShadowiE9sunvector+4];
	mul.f32 	%f23, %f22, %f22;
	fma.rn.f32 	%f24, %f21, %f21, %f23;
	sqrt.rn.f32 	%f25, %f24;
	div.rn.f32 	%f26, %f21, %f25;
	st.shared.f32 	[_ZZ16sfcpartialshadowP16Roughness_ShadowiE9sunvector], %f26;
	div.rn.f32 	%f27, %f22, %f25;
	st.shared.f32 	[_ZZ16sfcpartialshadowP16Roughness_ShadowiE9sunvector+4], %f27;
	ld.shared.f32 	%f28, [_ZZ16sfcpartialshadowP16Roughness_ShadowiE9sunvector+8];
	div.rn.f32 	%f29, %f28, %f25;
	st.shared.f32 	[_ZZ16sfcpartialshadowP16Roughness_ShadowiE9sunvector+8], %f29;
$L__BB0_7:
	bar.sync 	0;
	ld.shared.f32 	%f30, [_ZZ16sfcpartialshadowP16Roughness_ShadowiE9sunvector+8];
	abs.f32 	%f31, %f30;
	ld.shared.f32 	%f1, [_ZZ16sfcpartialshadowP16Roughness_ShadowiE9sunvector];
	ld.shared.f32 	%f2, [_ZZ16sfcpartialshadowP16Roughness_ShadowiE9sunvector+4];
	mul.f32 	%f32, %f2, %f2;
	fma.rn.f32 	%f33, %f1, %f1, %f32;
	sqrt.rn.f32 	%f34, %f33;
	div.rn.f32 	%f3, %f31, %f34;
	mul.wide.u32 	%rd23, %r1, 12;
	mov.u64 	%rd24, sfc_facet;
	add.s64 	%rd25, %rd24, %rd23;
	ld.const.u32 	%r17, [%rd25+8];
	mul.wide.s32 	%rd26, %r17, 12;
	mov.u64 	%rd27, sfc_vertex;
	add.s64 	%rd28, %rd27, %rd26;
	ld.const.f32 	%f4, [%rd28];
	mul.wide.u32 	%rd29, %r1, 24;
	mov.u64 	%rd30, sfc_trivector;
	add.s64 	%rd31, %rd30, %rd29;
	ld.const.f32 	%f5, [%rd31];
	ld.const.f32 	%f6, [%rd31+12];
	ld.const.f32 	%f7, [%rd28+4];
	ld.const.f32 	%f8, [%rd31+4];
	ld.const.f32 	%f9, [%rd31+16];
	ld.const.f32 	%f10, [%rd28+8];
	ld.const.f32 	%f11, [%rd31+8];
	ld.const.f32 	%f12, [%rd31+20];
	mov.u64 	%rd32, trivector_multiplier;
	add.s64 	%rd33, %rd32, 16;
	ld.shared.f32 	%f120, [%r2];
	mov.b32 	%r18, 0;
$L__BB0_8:
	ld.const.f32 	%f35, [%rd33+-16];
	fma.rn.f32 	%f36, %f35, %f5, %f4;
	ld.const.f32 	%f37, [%rd33+-12];
	fma.rn.f32 	%f38, %f37, %f6, %f36;
	fma.rn.f32 	%f39, %f35, %f8, %f7;
	fma.rn.f32 	%f40, %f37, %f9, %f39;
	fma.rn.f32 	%f41, %f35, %f11, %f10;
	fma.rn.f32 	%f42, %f37, %f12, %f41;
	mul.f32 	%f43, %f40, %f1;
	mul.f32 	%f44, %f38, %f2;
	sub.f32 	%f45, %f43, %f44;
	mul.f32 	%f46, %f45, %f45;
	mov.f32 	%f47, 0f42C80000;
	sub.f32 	%f48, %f47, %f46;
	sqrt.rn.f32 	%f49, %f48;
	mul.f32 	%f50, %f40, %f2;
	fma.rn.f32 	%f51, %f38, %f1, %f50;
	sub.f32 	%f52, %f51, %f49;
	mul.f32 	%f53, %f3, %f52;
	setp.le.f32 	%p5, %f42, %f53;
	setp.neu.f32 	%p6, %f120, 0f00000000;
	and.pred  	%p7, %p5, %p6;
	add.f32 	%f54, %f120, 0fBC23D70A;
	selp.f32 	%f55, %f54, %f120, %p7;
	setp.lt.f32 	%p8, %f55, 0f00000000;
	selp.f32 	%f15, 0f00000000, %f55, %p8;
	or.pred  	%p9, %p7, %p8;
	not.pred 	%p10, %p9;
	@%p10 bra 	$L__BB0_10;
	st.shared.f32 	[%r2], %f15;
$L__BB0_10:
	ld.const.f32 	%f56, [%rd33+-8];
	fma.rn.f32 	%f57, %f56, %f5, %f4;
	ld.const.f32 	%f58, [%rd33+-4];
	fma.rn.f32 	%f59, %f58, %f6, %f57;
	fma.rn.f32 	%f60, %f56, %f8, %f7;
	fma.rn.f32 	%f61, %f58, %f9, %f60;
	fma.rn.f32 	%f62, %f56, %f11, %f10;
	fma.rn.f32 	%f63, %f58, %f12, %f62;
	mul.f32 	%f64, %f61, %f1;
	mul.f32 	%f65, %f59, %f2;
	sub.f32 	%f66, %f64, %f65;
	mul.f32 	%f67, %f66, %f66;
	mov.f32 	%f68, 0f42C80000;
	sub.f32 	%f69, %f68, %f67;
	sqrt.rn.f32 	%f70, %f69;
	mul.f32 	%f71, %f61, %f2;
	fma.rn.f32 	%f72, %f59, %f1, %f71;
	sub.f32 	%f73, %f72, %f70;
	mul.f32 	%f74, %f3, %f73;
	setp.le.f32 	%p11, %f63, %f74;
	setp.neu.f32 	%p12, %f15, 0f00000000;
	and.pred  	%p13, %p11, %p12;
	add.f32 	%f75, %f15, 0fBC23D70A;
	selp.f32 	%f76, %f75, %f15, %p13;
	setp.lt.f32 	%p14, %f76, 0f00000000;
	selp.f32 	%f16, 0f00000000, %f76, %p14;
	or.pred  	%p15, %p13, %p14;
	not.pred 	%p16, %p15;
	@%p16 bra 	$L__BB0_12;
	st.shared.f32 	[%r2], %f16;
$L__BB0_12:
	ld.const.f32 	%f77, [%rd33];
	fma.rn.f32 	%f78, %f77, %f5, %f4;
	ld.const.f32 	%f79, [%rd33+4];
	fma.rn.f32 	%f80, %f79, %f6, %f78;
	fma.rn.f32 	%f81, %f77, %f8, %f7;
	fma.rn.f32 	%f82, %f79, %f9, %f81;
	fma.rn.f32 	%f83, %f77, %f11, %f10;
	fma.rn.f32 	%f84, %f79, %f12, %f83;
	mul.f32 	%f85, %f82, %f1;
	mul.f32 	%f86, %f80, %f2;
	sub.f32 	%f87, %f85, %f86;
	mul.f32 	%f88, %f87, %f87;
	mov.f32 	%f89, 0f42C80000;
	sub.f32 	%f90, %f89, %f88;
	sqrt.rn.f32 	%f91, %f90;
	mul.f32 	%f92, %f82, %f2;
	fma.rn.f32 	%f93, %f80, %f1, %f92;
	sub.f32 	%f94, %f93, %f91;
	mul.f32 	%f95, %f3, %f94;
	setp.le.f32 	%p17, %f84, %f95;
	setp.neu.f32 	%p18, %f16, 0f00000000;
	and.pred  	%p19, %p17, %p18;
	add.f32 	%f96, %f16, 0fBC23D70A;
	selp.f32 	%f97, %f96, %f16, %p19;
	setp.lt.f32 	%p20, %f97, 0f00000000;
	selp.f32 	%f17, 0f00000000, %f97, %p20;
	or.pred  	%p21, %p19, %p20;
	not.pred 	%p22, %p21;
	@%p22 bra 	$L__BB0_14;
	st.shared.f32 	[%r2], %f17;
$L__BB0_14:
	ld.const.f32 	%f98, [%rd33+8];
	fma.rn.f32 	%f99, %f98, %f5, %f4;
	ld.const.f32 	%f100, [%rd33+12];
	fma.rn.f32 	%f101, %f100, %f6, %f99;
	fma.rn.f32 	%f102, %f98, %f8, %f7;
	fma.rn.f32 	%f103, %f100, %f9, %f102;
	fma.rn.f32 	%f104, %f98, %f11, %f10;
	fma.rn.f32 	%f105, %f100, %f12, %f104;
	mul.f32 	%f106, %f103, %f1;
	mul.f32 	%f107, %f101, %f2;
	sub.f32 	%f108, %f106, %f107;
	mul.f32 	%f109, %f108, %f108;
	mov.f32 	%f110, 0f42C80000;
	sub.f32 	%f111, %f110, %f109;
	sqrt.rn.f32 	%f112, %f111;
	mul.f32 	%f113, %f103, %f2;
	fma.rn.f32 	%f114, %f101, %f1, %f113;
	sub.f32 	%f115, %f114, %f112;
	mul.f32 	%f116, %f3, %f115;
	setp.le.f32 	%p23, %f105, %f116;
	setp.neu.f32 	%p24, %f17, 0f00000000;
	and.pred  	%p25, %p23, %p24;
	add.f32 	%f117, %f17, 0fBC23D70A;
	selp.f32 	%f118, %f117, %f17, %p25;
	setp.lt.f32 	%p26, %f118, 0f00000000;
	selp.f32 	%f120, 0f00000000, %f118, %p26;
	or.pred  	%p27, %p25, %p26;
	not.pred 	%p28, %p27;
	@%p28 bra 	$L__BB0_16;
	st.shared.f32 	[%r2], %f120;
$L__BB0_16:
	add.s32 	%r18, %r18, 4;
	add.s64 	%rd33, %rd33, 32;
	setp.ne.s32 	%p29, %r18, 100;
	@%p29 bra 	$L__BB0_8;
	bar.sync 	0;
	ld.shared.f32 	%f119, [%r2];
	st.global.f32 	[%rd2], %f119;
$L__BB0_18:
	bar.sync 	0;
	ret;

}


// ===== COMPILED SASS (sm_100) =====

	.target	sm_100

	.elftype	@"ET_EXEC"


//--------------------- .note.nv.tkinfo           --------------------------
	.section	.note.nv.tkinfo,"",@"SHT_NOTE"
	.sectionflags	@"SHF_NOTE_NV_TKINFO"
	.tkinfo
        /*0018*/ 	.word	0x00000002
        /*0030*/ 	.string	""
        /*0030*/ 	.string	"ptxas"
        /*0030*/ 	.string	"Cuda compilation tools, release 13.0, V13.0.88"
        /*0030*/ 	.string	"Build cuda_13.0.r13.0/compiler.36424714_0"
        /*0030*/ 	.string	"-arch sm_100 -m 64 "



//--------------------- .note.nv.cuinfo           --------------------------
	.section	.note.nv.cuinfo,"",@"SHT_NOTE"
	.sectionflags	@"SHF_NOTE_NV_CUINFO"
        /*0018*/ 	.short	0x0002
        /*001a*/ 	.short	0x0064
        /*001c*/ 	.short	0x0082
	.zero		2


//--------------------- .nv.info                  --------------------------
	.section	.nv.info,"",@"SHT_CUDA_INFO"
	.align	4


	//----- nvinfo : EIATTR_REGCOUNT
	.align		4
        /*0000*/ 	.byte	0x04, 0x2f
        /*0002*/ 	.short	(.L_8 - .L_7)
	.align		4
.L_7:
        /*0004*/ 	.word	index@(_Z16sfcpartialshadowP16Roughness_Shadowi)
        /*0008*/ 	.word	0x0000001f


	//----- nvinfo : EIATTR_FRAME_SIZE
	.align		4
.L_8:
        /*000c*/ 	.byte	0x04, 0x11
        /*000e*/ 	.short	(.L_10 - .L_9)
	.align		4
.L_9:
        /*0010*/ 	.word	index@($__internal_1_$__cuda_sm3x_div_rn_noftz_f32_slowpath)
        /*0014*/ 	.word	0x00000000


	//----- nvinfo : EIATTR_FRAME_SIZE
	.align		4
.L_10:
        /*0018*/ 	.byte	0x04, 0x11
        /*001a*/ 	.short	(.L_12 - .L_11)
	.align		4
.L_11:
        /*001c*/ 	.word	index@($__internal_0_$__cuda_sm20_sqrt_rn_f32_slowpath)
        /*0020*/ 	.word	0x00000000


	//----- nvinfo : EIATTR_FRAME_SIZE
	.align		4
.L_12:
        /*0024*/ 	.byte	0x04, 0x11
        /*0026*/ 	.short	(.L_14 - .L_13)
	.align		4
.L_13:
        /*0028*/ 	.word	index@(_Z16sfcpartialshadowP16Roughness_Shadowi)
        /*002c*/ 	.word	0x00000000


	//----- nvinfo : EIATTR_MIN_STACK_SIZE
	.align		4
.L_14:
        /*0030*/ 	.byte	0x04, 0x12
        /*0032*/ 	.short	(.L_16 - .L_15)
	.align		4
.L_15:
        /*0034*/ 	.word	index@(_Z16sfcpartialshadowP16Roughness_Shadowi)
        /*0038*/ 	.word	0x00000000
.L_16:


//--------------------- .nv.compat                --------------------------
	.section	.nv.compat,"",@"SHT_CUDA_COMPAT_INFO"
	.align	4
        /*0000*/ 	.byte	0x02, 0x09, 0x00, 0x00, 0x02, 0x02, 0x01, 0x00, 0x02, 0x05, 0x05, 0x00, 0x03, 0x07, 0x01, 0x01
        /*0010*/ 	.byte	0x02, 0x03, 0x00, 0x00, 0x02, 0x06, 0x01, 0x00, 0x04, 0x0b, 0x08, 0x00, 0x01, 0x00, 0x00, 0x00
        /*0020*/ 	.byte	0x00, 0x00, 0x00, 0x00


//--------------------- .nv.info._Z16sfcpartialshadowP16Roughness_Shadowi --------------------------
	.section	.nv.info._Z16sfcpartialshadowP16Roughness_Shadowi,"",@"SHT_CUDA_INFO"
	.sectionflags	@""
	.align	4


	//----- nvinfo : EIATTR_CUDA_API_VERSION
	.align		4
        /*0000*/ 	.byte	0x04, 0x37
        /*0002*/ 	.short	(.L_18 - .L_17)
.L_17:
        /*0004*/ 	.word	0x00000082


	//----- nvinfo : EIATTR_KPARAM_INFO
	.align		4
.L_18:
        /*0008*/ 	.byte	0x04, 0x17
        /*000a*/ 	.short	(.L_20 - .L_19)
.L_19:
        /*000c*/ 	.word	0x00000000
        /*0010*/ 	.short	0x0001
        /*0012*/ 	.short	0x0008
        /*0014*/ 	.byte	0x00, 0xf0, 0x11, 0x00


	//----- nvinfo : EIATTR_KPARAM_INFO
	.align		4
.L_20:
        /*0018*/ 	.byte	0x04, 0x17
        /*001a*/ 	.short	(.L_22 - .L_21)
.L_21:
        /*001c*/ 	.word	0x00000000
        /*0020*/ 	.short	0x0000
        /*0022*/ 	.short	0x0000
        /*0024*/ 	.byte	0x00, 0xf5, 0x21, 0x00


	//----- nvinfo : EIATTR_SPARSE_MMA_MASK
	.align		4
.L_22:
        /*0028*/ 	.byte	0x03, 0x50
        /*002a*/ 	.short	0x0000


	//----- nvinfo : EIATTR_MAXREG_COUNT
	.align		4
        /*002c*/ 	.byte	0x03, 0x1b
        /*002e*/ 	.short	0x00ff


	//----- nvinfo : EIATTR_NUM_BARRIERS
	.align		4
        /*0030*/ 	.byte	0x02, 0x4c
        /*0032*/ 	.byte	0x01
	.zero		1


	//----- nvinfo : EIATTR_MERCURY_ISA_VERSION
	.align		4
        /*0034*/ 	.byte	0x03, 0x5f
        /*0036*/ 	.short	0x0101


	//----- nvinfo : EIATTR_UNUSED_LOAD_BYTE_OFFSET
	.align		4
        /*0038*/ 	.byte	0x04, 0x44
        /*003a*/ 	.short	(.L_24 - .L_23)


	//   ....[0]....
.L_23:
        /*003c*/ 	.word	0x000007b0
        /*0040*/ 	.word	0x0000fff0


	//----- nvinfo : EIATTR_VRC_CTA_INIT_COUNT
	.align		4
.L_24:
        /*0044*/ 	.byte	0x02, 0x4a
	.zero		1
	.zero		1


	//----- nvinfo : EIATTR_EXIT_INSTR_OFFSETS
	.align		4
        /*0048*/ 	.byte	0x04, 0x1c
        /*004a*/ 	.short	(.L_26 - .L_25)


	//   ....[0]....
.L_25:
        /*004c*/ 	.word	0x00001430


	//----- nvinfo : EIATTR_CRS_STACK_SIZE
	.align		4
.L_26:
        /*0050*/ 	.byte	0x04, 0x1e
        /*0052*/ 	.short	(.L_28 - .L_27)
.L_27:
        /*0054*/ 	.word	0x00000000


	//----- nvinfo : EIATTR_CBANK_PARAM_SIZE
	.align		4
.L_28:
        /*0058*/ 	.byte	0x03, 0x19
        /*005a*/ 	.short	0x000c


	//----- nvinfo : EIATTR_PARAM_CBANK
	.align		4
        /*005c*/ 	.byte	0x04, 0x0a
        /*005e*/ 	.short	(.L_30 - .L_29)
	.align		4
.L_29:
        /*0060*/ 	.word	index@(.nv.constant0._Z16sfcpartialshadowP16Roughness_Shadowi)
        /*0064*/ 	.short	0x0380
        /*0066*/ 	.short	0x000c


	//----- nvinfo : EIATTR_SW_WAR
	.align		4
.L_30:
        /*0068*/ 	.byte	0x04, 0x36
        /*006a*/ 	.short	(.L_32 - .L_31)
.L_31:
        /*006c*/ 	.word	0x00000008
.L_32:


//--------------------- .nv.callgraph             --------------------------
	.section	.nv.callgraph,"",@"SHT_CUDA_CALLGRAPH"
	.align	4
	.sectionentsize	8
	.align		4
        /*0000*/ 	.word	0x00000000
	.align		4
        /*0004*/ 	.word	0xffffffff
	.align		4
        /*0008*/ 	.word	0x00000000
	.align		4
        /*000c*/ 	.word	0xfffffffe
	.align		4
        /*0010*/ 	.word	0x00000000
	.align		4
        /*0014*/ 	.word	0xfffffffd
	.align		4
        /*0018*/ 	.word	0x00000000
	.align		4
        /*001c*/ 	.word	0xfffffffc


//--------------------- .nv.constant3             --------------------------
	.section	.nv.constant3,"a",@progbits
	.align	4
.nv.constant3:
	.type		sfc_vertex,@object
	.size		sfc_vertex,(sfc_facet - sfc_vertex)
sfc_vertex:
	.zero		732
	.type		sfc_facet,@object
	.size		sfc_facet,(sfc_midpos - sfc_facet)
sfc_facet:
	.zero		1200
	.type		sfc_midpos,@object
	.size		sfc_midpos,(sfc_trivector - sfc_midpos)
sfc_midpos:
	.zero		1200
	.type		sfc_trivector,@object
	.size		sfc_trivector,(sfc_normcalc - sfc_trivector)
sfc_trivector:
	.zero		2400
	.type		sfc_normcalc,@object
	.size		sfc_normcalc,(sfc_normal - sfc_normcalc)
sfc_normcalc:
	.zero		3600
	.type		sfc_normal,@object
	.size		sfc_normal,(trivector_multiplier - sfc_normal)
sfc_normal:
	.zero		1200
	.type		trivector_multiplier,@object
	.size		trivector_multiplier,(.L_6 - trivector_multiplier)
trivector_multiplier:
	.zero		800
.L_6:


//--------------------- .text._Z16sfcpartialshadowP16Roughness_Shadowi --------------------------
	.section	.text._Z16sfcpartialshadowP16Roughness_Shadowi,"ax",@progbits
	.align	128
        .global         _Z16sfcpartialshadowP16Roughness_Shadowi
        .type           _Z16sfcpartialshadowP16Roughness_Shadowi,@function
        .size           _Z16sfcpartialshadowP16Roughness_Shadowi,(.L_x_47 - _Z16sfcpartialshadowP16Roughness_Shadowi)
        .other          _Z16sfcpartialshadowP16Roughness_Shadowi,@"STO_CUDA_ENTRY STV_DEFAULT"
_Z16sfcpartialshadowP16Roughness_Shadowi:
.text._Z16sfcpartialshadowP16Roughness_Shadowi:
[----:B------:R-:W-:Y:S01]  /*0000*/  LDC R1, c[0x0][0x37c] ;  /* 0x0000df00ff017b82 */ /* 0x000fe20000000800 */
[----:B------:R-:W0:Y:S01]  /*0010*/  S2R R12, SR_TID.X ;  /* 0x00000000000c7919 */ /* 0x000e220000002100 */
[----:B------:R-:W-:Y:S01]  /*0020*/  MOV R3, 0x400 ;  /* 0x0000040000037802 */ /* 0x000fe20000000f00 */
[----:B------:R-:W1:Y:S01]  /*0030*/  LDCU.64 UR8, c[0x0][0x358] ;  /* 0x00006b00ff0877ac */ /* 0x000e620008000a00 */
[----:B------:R-:W-:Y:S01]  /*0040*/  BSSY.RECONVERGENT B0, `(.L_x_0) ;  /* 0x000000f000007945 */ /* 0x000fe20003800200 */
[----:B------:R-:W2:Y:S01]  /*0050*/  S2R R0, SR_CgaCtaId ;  /* 0x0000000000007919 */ /* 0x000ea20000008800 */
[----:B0-----:R-:W-:Y:S02]  /*0060*/  ISETP.NE.AND P0, PT, R12, RZ, PT ;  /* 0x000000ff0c00720c */ /* 0x001fe40003f05270 */
[----:B--2---:R-:W-:-:S11]  /*0070*/  LEA R8, R0, R3, 0x18 ;  /* 0x0000000300087211 */ /* 0x004fd600078ec0ff */
[----:B-1----:R-:W-:Y:S05]  /*0080*/  @P0 BRA `(.L_x_1) ;  /* 0x0000000000280947 */ /* 0x002fea0003800000 */
[----:B------:R-:W0:Y:S01]  /*0090*/  S2R R7, SR_CTAID.X ;  /* 0x0000000000077919 */ /* 0x000e220000002500 */
[----:B------:R-:W0:Y:S08]  /*00a0*/  LDC.64 R4, c[0x0][0x380] ;  /* 0x0000e000ff047b82 */ /* 0x000e300000000a00 */
[----:B------:R-:W1:Y:S01]  /*00b0*/  LDC R9, c[0x0][0x388] ;  /* 0x0000e200ff097b82 */ /* 0x000e620000000800 */
[----:B0-----:R-:W-:-:S04]  /*00c0*/  IMAD.WIDE.U32 R4, R7, 0x817e0, R4 ;  /* 0x000817e007047825 */ /* 0x001fc800078e0004 */
[----:B-1----:R-:W-:-:S06]  /*00d0*/  IMAD.WIDE R4, R9, 0x4, R4 ;  /* 0x0000000409047825 */ /* 0x002fcc00078e0204 */
[----:B------:R-:W2:Y:S01]  /*00e0*/  LDG.E R4, desc[UR8][R4.64] ;  /* 0x0000000804047981 */ /* 0x000ea2000c1e1900 */
[----:B------:R-:W0:Y:S01]  /*00f0*/  S2UR UR5, SR_CgaCtaId ;  /* 0x00000000000579c3 */ /* 0x000e220000008800 */
[----:B------:R-:W-:Y:S02]  /*0100*/  UMOV UR4, 0x400 ;  /* 0x0000040000047882 */ /* 0x000fe40000000000 */
[----:B0-----:R-:W-:-:S09]  /*0110*/  ULEA UR4, UR5, UR4, 0x18 ;  /* 0x0000000405047291 */ /* 0x001fd2000f8ec0ff */
[----:B--2---:R0:W-:Y:S03]  /*0120*/  STS [UR4], R4 ;  /* 0x00000004ff007988 */ /* 0x0041e60008000804 */
.L_x_1:
[----:B------:R-:W-:Y:S05]  /*0130*/  BSYNC.RECONVERGENT B0 ;  /* 0x0000000000007941 */ /* 0x000fea0003800200 */
.L_x_0:
[----:B------:R-:W-:Y:S06]  /*0140*/  BAR.SYNC.DEFER_BLOCKING 0x0 ;  /* 0x0000000000007b1d */ /* 0x000fec0000010000 */
[----:B------:R-:W1:Y:S02]  /*0150*/  LDS R2, [R8] ;  /* 0x0000000008027984 */ /* 0x000e640000000800 */
[----:B-1----:R-:W-:-:S13]  /*0160*/  ISETP.NE.AND P1, PT, R2, 0x1, PT ;  /* 0x000000010200780c */ /* 0x002fda0003f25270 */
[----:B------:R-:W-:Y:S05]  /*0170*/  @P1 BRA `(.L_x_2) ;  /* 0x0000001000a81947 */ /* 0x000fea0003800000 */
[----:B------:R-:W1:Y:S01]  /*0180*/  S2R R15, SR_CTAID.X ;  /* 0x00000000000f7919 */ /* 0x000e620000002500 */
[----:B0-----:R-:W1:Y:S01]  /*0190*/  LDC.64 R4, c[0x0][0x380] ;  /* 0x0000e000ff047b82 */ /* 0x001e620000000a00 */
[----:B------:R-:W-:-:S07]  /*01a0*/  ISETP.GT.U32.AND P1, PT, R12, 0x3, PT ;  /* 0x000000030c00780c */ /* 0x000fce0003f24070 */
[----:B------:R-:W0:Y:S01]  /*01b0*/  LDC R7, c[0x0][0x388] ;  /* 0x0000e200ff077b82 */ /* 0x000e220000000800 */
[----:B-1----:R-:W-:-:S05]  /*01c0*/  IMAD.WIDE.U32 R14, R15, 0x817e0, R4 ;  /* 0x000817e00f0e7825 */ /* 0x002fca00078e0004 */
[----:B0-----:R-:W-:-:S04]  /*01d0*/  @!P1 IMAD.WIDE R4, R7, 0xc, R14 ;  /* 0x0000000c07049825 */ /* 0x001fc800078e020e */
[----:B------:R-:W-:-:S04]  /*01e0*/  IMAD.WIDE R14, R7, 0x190, R14 ;  /* 0x00000190070e7825 */ /* 0x000fc800078e020e */
[----:B------:R-:W-:-:S04]  /*01f0*/  @!P1 IMAD.WIDE.U32 R4, R12, 0x4, R4 ;  /* 0x000000040c049825 */ /* 0x000fc800078e0004 */
[----:B------:R-:W-:Y:S02]  /*0200*/  IMAD.WIDE.U32 R14, R12, 0x4, R14 ;  /* 0x000000040c0e7825 */ /* 0x000fe400078e000e */
[----:B------:R-:W2:Y:S04]  /*0210*/  @!P1 LDG.E R4, desc[UR8][R4.64+0x401c8] ;  /* 0x0401c80804049981 */ /* 0x000ea8000c1e1900 */
[----:B------:R-:W3:Y:S01]  /*0220*/  LDG.E R9, desc[UR8][R14.64+0xa28] ;  /* 0x000a28080e097981 */ /* 0x000ee2000c1e1900 */
[C---:B------:R-:W-:Y:S01]  /*0230*/  @!P1 IADD3 R7, PT, PT, R3.reuse, 0x4, RZ ;  /* 0x0000000403079810 */ /* 0x040fe20007ffe0ff */
[----:B------:R-:W-:Y:S01]  /*0240*/  BSSY.RECONVERGENT B0, `(.L_x_3) ;  /* 0x0000054000007945 */ /* 0x000fe20003800200 */
[----:B------:R-:W-:Y:S02]  /*0250*/  IADD3 R3, PT, PT, R3, 0x10, RZ ;  /* 0x0000001003037810 */ /* 0x000fe40007ffe0ff */
[----:B------:R-:W-:-:S02]  /*0260*/  @!P1 LEA R7, R0, R7, 0x18 ;  /* 0x0000000700079211 */ /* 0x000fc400078ec0ff */
[----:B------:R-:W-:Y:S02]  /*0270*/  LEA R3, R0, R3, 0x18 ;  /* 0x0000000300037211 */ /* 0x000fe400078ec0ff */
[C---:B------:R-:W-:Y:S02]  /*0280*/  @!P1 LEA R7, R12.reuse, R7, 0x2 ;  /* 0x000000070c079211 */ /* 0x040fe400078e10ff */
[----:B------:R-:W-:-:S03]  /*0290*/  LEA R2, R12, R3, 0x2 ;  /* 0x000000030c027211 */ /* 0x000fc600078e10ff */
[----:B--2---:R0:W-:Y:S04]  /*02a0*/  @!P1 STS [R7], R4 ;  /* 0x0000000407009388 */ /* 0x0041e80000000800 */
[----:B---3--:R0:W-:Y:S01]  /*02b0*/  STS [R2], R9 ;  /* 0x0000000902007388 */ /* 0x0081e20000000800 */
[----:B------:R-:W-:Y:S06]  /*02c0*/  BAR.SYNC.DEFER_BLOCKING 0x0 ;  /* 0x0000000000007b1d */ /* 0x000fec0000010000 */
[----:B------:R-:W-:Y:S05]  /*02d0*/  @P0 BRA `(.L_x_4) ;  /* 0x0000000400280947 */ /* 0x000fea0003800000 */
[----:B0-----:R-:W0:Y:S04]  /*02e0*/  LDS R9, [R8+0x8] ;  /* 0x0000080008097984 */ /* 0x001e280000000800 */
[----:B------:R-:W1:Y:S01]  /*02f0*/  LDS R3, [R8+0x4] ;  /* 0x0000040008037984 */ /* 0x000e620000000800 */
[----:B0-----:R-:W-:-:S04]  /*0300*/  FMUL R0, R9, R9 ;  /* 0x0000000909007220 */ /* 0x001fc80000400000 */
[----:B-1----:R-:W-:-:S04]  /*0310*/  FFMA R0, R3, R3, R0 ;  /* 0x0000000303007223 */ /* 0x002fc80000000000 */
[----:B------:R0:W1:Y:S01]  /*0320*/  MUFU.RSQ R5, R0 ;  /* 0x0000000000057308 */ /* 0x0000620000001400 */
[----:B------:R-:W-:-:S04]  /*0330*/  IADD3 R4, PT, PT, R0, -0xd000000, RZ ;  /* 0xf300000000047810 */ /* 0x000fc80007ffe0ff */
[----:B------:R-:W-:-:S13]  /*0340*/  ISETP.GT.U32.AND P0, PT, R4, 0x727fffff, PT ;  /* 0x727fffff0400780c */ /* 0x000fda0003f04070 */
[----:B01----:R-:W-:Y:S05]  /*0350*/  @!P0 BRA `(.L_x_5) ;  /* 0x0000000000148947 */ /* 0x003fea0003800000 */
[----:B------:R-:W-:Y:S01]  /*0360*/  BSSY.RECONVERGENT B1, `(.L_x_6) ;  /* 0x0000003000017945 */ /* 0x000fe20003800200 */
[----:B------:R-:W-:-:S07]  /*0370*/  MOV R4, 0x390 ;  /* 0x0000039000047802 */ /* 0x000fce0000000f00 */
[----:B------:R-:W-:Y:S05]  /*0380*/  CALL.REL.NOINC `($__internal_0_$__cuda_sm20_sqrt_rn_f32_slowpath) ;  /* 0x00000010002c7944 */ /* 0x000fea0003c00000 */
[----:B------:R-:W-:Y:S05]  /*0390*/  BSYNC.RECONVERGENT B1 ;  /* 0x0000000000017941 */ /* 0x000fea0003800200 */
.L_x_6:
[----:B------:R-:W-:Y:S05]  /*03a0*/  BRA `(.L_x_7) ;  /* 0x0000000000107947 */ /* 0x000fea0003800000 */
.L_x_5:
[----:B------:R-:W-:Y:S01]  /*03b0*/  FMUL.FTZ R7, R0, R5 ;  /* 0x0000000500077220 */ /* 0x000fe20000410000 */
[----:B------:R-:W-:-:S03]  /*03c0*/  FMUL.FTZ R5, R5, 0.5 ;  /* 0x3f00000005057820 */ /* 0x000fc60000410000 */
[----:B------:R-:W-:-:S04]  /*03d0*/  FFMA R0, -R7, R7, R0 ;  /* 0x0000000707007223 */ /* 0x000fc80000000100 */
[----:B------:R-:W-:-:S07]  /*03e0*/  FFMA R7, R0, R5, R7 ;  /* 0x0000000500077223 */ /* 0x000fce0000000007 */
.L_x_7:
[----:B------:R-:W0:Y:S01]  /*03f0*/  MUFU.RCP R0, R7 ;  /* 0x0000000700007308 */ /* 0x000e220000001000 */
[----:B------:R-:W-:Y:S07]  /*0400*/  BSSY.RECONVERGENT B1, `(.L_x_8) ;  /* 0x000000c000017945 */ /* 0x000fee0003800200 */
[----:B------:R-:W1:Y:S01]  /*0410*/  FCHK P0, R3, R7 ;  /* 0x0000000703007302 */ /* 0x000e620000000000 */
[----:B0-----:R-:W-:-:S04]  /*0420*/  FFMA R5, R0, -R7, 1 ;  /* 0x3f80000000057423 */ /* 0x001fc80000000807 */
[----:B------:R-:W-:-:S04]  /*0430*/  FFMA R0, R0, R5, R0 ;  /* 0x0000000500007223 */ /* 0x000fc80000000000 */
[----:B------:R-:W-:-:S04]  /*0440*/  FFMA R4, R3, R0, RZ ;  /* 0x0000000003047223 */ /* 0x000fc800000000ff */
[----:B------:R-:W-:-:S04]  /*0450*/  FFMA R5, R4, -R7, R3 ;  /* 0x8000000704057223 */ /* 0x000fc80000000003 */
[----:B------:R-:W-:Y:S01]  /*0460*/  FFMA R4, R0, R5, R4 ;  /* 0x0000000500047223 */ /* 0x000fe20000000004 */
[----:B-1----:R-:W-:Y:S06]  /*0470*/  @!P0 BRA `(.L_x_9) ;  /* 0x0000000000108947 */ /* 0x002fec0003800000 */
[----:B------:R-:W-:Y:S02]  /*0480*/  MOV R0, R7 ;  /* 0x0000000700007202 */ /* 0x000fe40000000f00 */
[----:B------:R-:W-:-:S07]  /*0490*/  MOV R4, 0x4b0 ;  /* 0x000004b000047802 */ /* 0x000fce0000000f00 */
[----:B------:R-:W-:Y:S05]  /*04a0*/  CALL.REL.NOINC `($__internal_1_$__cuda_sm3x_div_rn_noftz_f32_slowpath) ;  /* 0x0000001000387944 */ /* 0x000fea0003c00000 */
[----:B------:R-:W-:-:S07]  /*04b0*/  MOV R4, R3 ;  /* 0x0000000300047202 */ /* 0x000fce0000000f00 */
.L_x_9:
[----:B------:R-:W-:Y:S05]  /*04c0*/  BSYNC.RECONVERGENT B1 ;  /* 0x0000000000017941 */ /* 0x000fea0003800200 */
.L_x_8:
[----:B------:R-:W0:Y:S01]  /*04d0*/  S2UR UR5, SR_CgaCtaId ;  /* 0x00000000000579c3 */ /* 0x000e220000008800 */
[----:B------:R-:W1:Y:S01]  /*04e0*/  MUFU.RCP R0, R7 ;  /* 0x0000000700007308 */ /* 0x000e620000001000 */
[----:B------:R-:W-:Y:S01]  /*04f0*/  UMOV UR4, 0x400 ;  /* 0x0000040000047882 */ /* 0x000fe20000000000 */
[----:B------:R-:W-:Y:S06]  /*0500*/  BSSY.RECONVERGENT B1, `(.L_x_10) ;  /* 0x000000e000017945 */ /* 0x000fec0003800200 */
[----:B------:R-:W2:Y:S01]  /*0510*/  FCHK P0, R9, R7 ;  /* 0x0000000709007302 */ /* 0x000ea20000000000 */
[----:B-1----:R-:W-:-:S04]  /*0520*/  FFMA R3, R0, -R7, 1 ;  /* 0x3f80000000037423 */ /* 0x002fc80000000807 */
[----:B------:R-:W-:Y:S01]  /*0530*/  FFMA R0, R0, R3, R0 ;  /* 0x0000000300007223 */ /* 0x000fe20000000000 */
[----:B0-----:R-:W-:-:S03]  /*0540*/  ULEA UR4, UR5, UR4, 0x18 ;  /* 0x0000000405047291 */ /* 0x001fc6000f8ec0ff */
[----:B------:R-:W-:-:S04]  /*0550*/  FFMA R6, R0, R9, RZ ;  /* 0x0000000900067223 */ /* 0x000fc800000000ff */
[----:B------:R-:W-:Y:S02]  /*0560*/  FFMA R3, R6, -R7, R9 ;  /* 0x8000000706037223 */ /* 0x000fe40000000009 */
[----:B------:R0:W-:Y:S02]  /*0570*/  STS [UR4+0x4], R4 ;  /* 0x00000404ff007988 */ /* 0x0001e40008000804 */
[----:B------:R-:W-:Y:S01]  /*0580*/  FFMA R3, R0, R3, R6 ;  /* 0x0000000300037223 */ /* 0x000fe20000000006 */
[----:B--2---:R-:W-:Y:S06]  /*0590*/  @!P0 BRA `(.L_x_11) ;  /* 0x0000000000108947 */ /* 0x004fec0003800000 */
[----:B------:R-:W-:Y:S02]  /*05a0*/  MOV R3, R9 ;  /* 0x0000000900037202 */ /* 0x000fe40000000f00 */
[----:B------:R-:W-:Y:S02]  /*05b0*/  MOV R0, R7 ;  /* 0x0000000700007202 */ /* 0x000fe40000000f00 */
[----:B0-----:R-:W-:-:S07]  /*05c0*/  MOV R4, 0x5e0 ;  /* 0x000005e000047802 */ /* 0x001fce0000000f00 */
[----:B------:R-:W-:Y:S05]  /*05d0*/  CALL.REL.NOINC `($__internal_1_$__cuda_sm3x_div_rn_noftz_f32_slowpath) ;  /* 0x0000000c00ec7944 */ /* 0x000fea0003c00000 */
.L_x_11:
[----:B------:R-:W-:Y:S05]  /*05e0*/  BSYNC.RECONVERGENT B1 ;  /* 0x0000000000017941 */ /* 0x000fea0003800200 */
.L_x_10:
[----:B------:R-:W1:Y:S01]  /*05f0*/  S2UR UR5, SR_CgaCtaId ;  /* 0x00000000000579c3 */ /* 0x000e620000008800 */
[----:B------:R-:W-:Y:S01]  /*0600*/  UMOV UR4, 0x400 ;  /* 0x0000040000047882 */ /* 0x000fe20000000000 */
[----:B------:R-:W2:Y:S01]  /*0610*/  MUFU.RCP R0, R7 ;  /* 0x0000000700007308 */ /* 0x000ea20000001000 */
[----:B------:R-:W-:Y:S01]  /*0620*/  BSSY.RECONVERGENT B1, `(.L_x_12) ;  /* 0x0000010000017945 */ /* 0x000fe20003800200 */
[----:B--2---:R-:W-:-:S04]  /*0630*/  FFMA R5, R0, -R7, 1 ;  /* 0x3f80000000057423 */ /* 0x004fc80000000807 */
[----:B------:R-:W-:Y:S01]  /*0640*/  FFMA R0, R0, R5, R0 ;  /* 0x0000000500007223 */ /* 0x000fe20000000000 */
[----:B-1----:R-:W-:-:S09]  /*0650*/  ULEA UR4, UR5, UR4, 0x18 ;  /* 0x0000000405047291 */ /* 0x002fd2000f8ec0ff */
[----:B------:R-:W1:Y:S04]  /*0660*/  LDS R9, [UR4+0xc] ;  /* 0x00000c04ff097984 */ /* 0x000e680008000800 */
[----:B------:R2:W-:Y:S01]  /*0670*/  STS [UR4+0x8], R3 ;  /* 0x00000803ff007988 */ /* 0x0005e20008000804 */
[----:B-1----:R-:W1:Y:S01]  /*0680*/  FCHK P0, R9, R7 ;  /* 0x0000000709007302 */ /* 0x002e620000000000 */
[----:B0-----:R-:W-:-:S04]  /*0690*/  FFMA R4, R0, R9, RZ ;  /* 0x0000000900047223 */ /* 0x001fc800000000ff */
[----:B------:R-:W-:-:S04]  /*06a0*/  FFMA R5, R4, -R7, R9 ;  /* 0x8000000704057223 */ /* 0x000fc80000000009 */
[----:B------:R-:W-:Y:S01]  /*06b0*/  FFMA R5, R0, R5, R4 ;  /* 0x0000000500057223 */ /* 0x000fe20000000004 */
[----:B-12---:R-:W-:Y:S06]  /*06c0*/  @!P0 BRA `(.L_x_13) ;  /* 0x0000000000148947 */ /* 0x006fec0003800000 */
[----:B------:R-:W-:Y:S02]  /*06d0*/  MOV R3, R9 ;  /* 0x0000000900037202 */ /* 0x000fe40000000f00 */
[----:B------:R-:W-:Y:S02]  /*06e0*/  MOV R0, R7 ;  /* 0x0000000700007202 */ /* 0x000fe40000000f00 */
[----:B------:R-:W-:-:S07]  /*06f0*/  MOV R4, 0x710 ;  /* 0x0000071000047802 */ /* 0x000fce0000000f00 */
[----:B------:R-:W-:Y:S05]  /*0700*/  CALL.REL.NOINC `($__internal_1_$__cuda_sm3x_div_rn_noftz_f32_slowpath) ;  /* 0x0000000c00a07944 */ /* 0x000fea0003c00000 */
[----:B------:R-:W-:-:S07]  /*0710*/  MOV R5, R3 ;  /* 0x0000000300057202 */ /* 0x000fce0000000f00 */
.L_x_13:
[----:B------:R-:W-:Y:S05]  /*0720*/  BSYNC.RECONVERGENT B1 ;  /* 0x0000000000017941 */ /* 0x000fea0003800200 */
.L_x_12:
[----:B------:R-:W0:Y:S01]  /*0730*/  S2UR UR5, SR_CgaCtaId ;  /* 0x00000000000579c3 */ /* 0x000e220000008800 */
[----:B------:R-:W-:Y:S02]  /*0740*/  UMOV UR4, 0x400 ;  /* 0x0000040000047882 */ /* 0x000fe40000000000 */
[----:B0-----:R-:W-:-:S06]  /*0750*/  ULEA UR4, UR5, UR4, 0x18 ;  /* 0x0000000405047291 */ /* 0x001fcc000f8ec0ff */
[----:B------:R-:W-:-:S05]  /*0760*/  MOV R8, UR4 ;  /* 0x0000000400087c02 */ /* 0x000fca0008000f00 */
[----:B------:R1:W-:Y:S02]  /*0770*/  STS [R8+0xc], R5 ;  /* 0x00000c0508007388 */ /* 0x0003e40000000800 */
.L_x_4:
[----:B------:R-:W-:Y:S05]  /*0780*/  BSYNC.RECONVERGENT B0 ;  /* 0x0000000000007941 */ /* 0x000fea0003800200 */
.L_x_3:
[----:B------:R-:W-:Y:S06]  /*0790*/  BAR.SYNC.DEFER_BLOCKING 0x0 ;  /* 0x0000000000007b1d */ /* 0x000fec0000010000 */
[----:B------:R-:W-:Y:S01]  /*07a0*/  BSSY.RECONVERGENT B0, `(.L_x_14) ;  /* 0x0000010000007945 */ /* 0x000fe20003800200 */
[----:B01----:R-:W0:Y:S02]  /*07b0*/  LDS.128 R8, [R8] ;  /* 0x0000000008087984 */ /* 0x003e240000000c00 */
[----:B0-----:R-:W-:-:S04]  /*07c0*/  FMUL R0, R10, R10 ;  /* 0x0000000a0a007220 */ /* 0x001fc80000400000 */
[----:B------:R-:W-:-:S04]  /*07d0*/  FFMA R0, R9, R9, R0 ;  /* 0x0000000909007223 */ /* 0x000fc80000000000 */
[----:B------:R0:W1:Y:S01]  /*07e0*/  MUFU.RSQ R3, R0 ;  /* 0x0000000000037308 */ /* 0x0000620000001400 */
[----:B------:R-:W-:-:S04]  /*07f0*/  IADD3 R4, PT, PT, R0, -0xd000000, RZ ;  /* 0xf300000000047810 */ /* 0x000fc80007ffe0ff */
[----:B------:R-:W-:-:S13]  /*0800*/  ISETP.GT.U32.AND P0, PT, R4, 0x727fffff, PT ;  /* 0x727fffff0400780c */ /* 0x000fda0003f04070 */
[----:B01----:R-:W-:Y:S05]  /*0810*/  @!P0 BRA `(.L_x_15) ;  /* 0x0000000000108947 */ /* 0x003fea0003800000 */
[----:B------:R-:W-:-:S07]  /*0820*/  MOV R4, 0x840 ;  /* 0x0000084000047802 */ /* 0x000fce0000000f00 */
[----:B------:R-:W-:Y:S05]  /*0830*/  CALL.REL.NOINC `($__internal_0_$__cuda_sm20_sqrt_rn_f32_slowpath) ;  /* 0x0000000c00007944 */ /* 0x000fea0003c00000 */
[----:B------:R-:W-:Y:S01]  /*0840*/  MOV R0, R7 ;  /* 0x0000000700007202 */ /* 0x000fe20000000f00 */
[----:B------:R-:W-:Y:S06]  /*0850*/  BRA `(.L_x_16) ;  /* 0x0000000000107947 */ /* 0x000fec0003800000 */
.L_x_15:
[----:B------:R-:W-:Y:S01]  /*0860*/  FMUL.FTZ R5, R0, R3 ;  /* 0x0000000300057220 */ /* 0x000fe20000410000 */
[----:B------:R-:W-:-:S03]  /*0870*/  FMUL.FTZ R3, R3, 0.5 ;  /* 0x3f00000003037820 */ /* 0x000fc60000410000 */
[----:B------:R-:W-:-:S04]  /*0880*/  FFMA R0, -R5, R5, R0 ;  /* 0x0000000505007223 */ /* 0x000fc80000000100 */
[----:B------:R-:W-:-:S07]  /*0890*/  FFMA R0, R0, R3, R5 ;  /* 0x0000000300007223 */ /* 0x000fce0000000005 */
.L_x_16:
[----:B------:R-:W-:Y:S05]  /*08a0*/  BSYNC.RECONVERGENT B0 ;  /* 0x0000000000007941 */ /* 0x000fea0003800200 */
.L_x_14:
[----:B------:R-:W0:Y:S01]  /*08b0*/  MUFU.RCP R3, R0 ;  /* 0x0000000000037308 */ /* 0x000e220000001000 */
[----:B------:R-:W-:Y:S07]  /*08c0*/  BSSY.RECONVERGENT B0, `(.L_x_17) ;  /* 0x000000b000007945 */ /* 0x000fee0003800200 */
[----:B------:R-:W1:Y:S01]  /*08d0*/  FCHK P0, |R11|, R0 ;  /* 0x000000000b007302 */ /* 0x000e620000000200 */
[----:B0-----:R-:W-:-:S04]  /*08e0*/  FFMA R4, R3, -R0, 1 ;  /* 0x3f80000003047423 */ /* 0x001fc80000000800 */
[----:B------:R-:W-:-:S04]  /*08f0*/  FFMA R4, R3, R4, R3 ;  /* 0x0000000403047223 */ /* 0x000fc80000000003 */
[----:B------:R-:W-:-:S04]  /*0900*/  FFMA R3, |R11|, R4, RZ ;  /* 0x000000040b037223 */ /* 0x000fc800000002ff */
[----:B------:R-:W-:-:S04]  /*0910*/  FFMA R5, R3, -R0, |R11| ;  /* 0x8000000003057223 */ /* 0x000fc8000000040b */
[----:B------:R-:W-:Y:S01]  /*0920*/  FFMA R3, R4, R5, R3 ;  /* 0x0000000504037223 */ /* 0x000fe20000000003 */
[----:B-1----:R-:W-:Y:S06]  /*0930*/  @!P0 BRA `(.L_x_18) ;  /* 0x00000000000c8947 */ /* 0x002fec0003800000 */
[----:B------:R-:W-:Y:S01]  /*0940*/  FADD R3, |R11|, -RZ ;  /* 0x800000ff0b037221 */ /* 0x000fe20000000200 */
[----:B------:R-:W-:-:S07]  /*0950*/  MOV R4, 0x970 ;  /* 0x0000097000047802 */ /* 0x000fce0000000f00 */
[----:B------:R-:W-:Y:S05]  /*0960*/  CALL.REL.NOINC `($__internal_1_$__cuda_sm3x_div_rn_noftz_f32_slowpath) ;  /* 0x0000000c00087944 */ /* 0x000fea0003c00000 */
.L_x_18:
[----:B------:R-:W-:Y:S05]  /*0970*/  BSYNC.RECONVERGENT B0 ;  /* 0x0000000000007941 */ /* 0x000fea0003800200 */
.L_x_17:
[----:B------:R-:W-:Y:S01]  /*0980*/  HFMA2 R5, -RZ, RZ, 0, 4.36305999755859375e-05 ;  /* 0x000002dcff057431 */ /* 0x000fe200000001ff */
[----:B------:R0:W1:Y:S01]  /*0990*/  LDS R11, [R2] ;  /* 0x00000000020b7984 */ /* 0x0000620000000800 */
[----:B------:R-:W-:Y:S01]  /*09a0*/  UMOV UR7, 0x286c ;  /* 0x0000286c00077882 */ /* 0x000fe20000000000 */
[----:B------:R-:W-:Y:S02]  /*09b0*/  UMOV UR4, URZ ;  /* 0x000000ff00047c82 */ /* 0x000fe40008000000 */
[----:B------:R-:W-:Y:S02]  /*09c0*/  IMAD R0, R12, 0xc, R5 ;  /* 0x0000000c0c007824 */ /* 0x000fe400078e0205 */
[----:B------:R-:W-:-:S04]  /*09d0*/  HFMA2 R5, -RZ, RZ, 0, 0.00025844573974609375 ;  /* 0x00000c3cff057431 */ /* 0x000fc800000001ff */
[----:B------:R-:W2:Y:S01]  /*09e0*/  LDC R0, c[0x3][R0+0x8] ;  /* 0x00c0020000007b82 */ /* 0x000ea20000000800 */
[----:B------:R-:W-:-:S07]  /*09f0*/  IMAD R5, R12, 0x18, R5 ;  /* 0x000000180c057824 */ /* 0x000fce00078e0205 */
[----:B------:R0:W3:Y:S08]  /*0a00*/  LDC R23, c[0x3][R5] ;  /* 0x00c0000005177b82 */ /* 0x0000f00000000800 */
[----:B------:R0:W4:Y:S08]  /*0a10*/  LDC R21, c[0x3][R5+0xc] ;  /* 0x00c0030005157b82 */ /* 0x0001300000000800 */
[----:B------:R0:W0:Y:S08]  /*0a20*/  LDC R20, c[0x3][R5+0x4] ;  /* 0x00c0010005147b82 */ /* 0x0000300000000800 */
[----:B------:R0:W0:Y:S08]  /*0a30*/  LDC R18, c[0x3][R5+0x10] ;  /* 0x00c0040005127b82 */ /* 0x0000300000000800 */
[----:B------:R0:W0:Y:S01]  /*0a40*/  LDC R19, c[0x3][R5+0x8] ;  /* 0x00c0020005137b82 */ /* 0x0000220000000800 */
[----:B--2---:R-:W-:-:S07]  /*0a50*/  IMAD R4, R0, 0xc, RZ ;  /* 0x0000000c00047824 */ /* 0x004fce00078e02ff */
[----:B------:R2:W0:Y:S08]  /*0a60*/  LDC R17, c[0x3][R5+0x14] ;  /* 0x00c0050005117b82 */ /* 0x0004300000000800 */
[----:B------:R2:W0:Y:S08]  /*0a70*/  LDC R16, c[0x3][R4] ;  /* 0x00c0000004107b82 */ /* 0x0004300000000800 */
[----:B------:R2:W0:Y:S08]  /*0a80*/  LDC R13, c[0x3][R4+0x4] ;  /* 0x00c00100040d7b82 */ /* 0x0004300000000800 */
[----:B-1-34-:R2:W0:Y:S02]  /*0a90*/  LDC R12, c[0x3][R4+0x8] ;  /* 0x00c00200040c7b82 */ /* 0x01a4240000000800 */
.L_x_32:
[----:B------:R-:W0:Y:S01]  /*0aa0*/  LDCU UR5, c[0x3][UR7+-0x10] ;  /* 0x00fffe00070577ac */ /* 0x000e220008000800 */
[----:B------:R-:W-:Y:S01]  /*0ab0*/  BSSY.RECONVERGENT B0, `(.L_x_19) ;  /* 0x0000018000007945 */ /* 0x000fe20003800200 */
[----:B-1----:R-:W1:Y:S01]  /*0ac0*/  LDCU UR6, c[0x3][UR7+-0xc] ;  /* 0x00fffe80070677ac */ /* 0x002e620008000800 */
[----:B------:R-:W-:-:S04]  /*0ad0*/  UIADD3 UR4, UPT, UPT, UR4, 0x4, URZ ;  /* 0x0000000404047890 */ /* 0x000fc8000fffe0ff */
[----:B------:R-:W-:Y:S01]  /*0ae0*/  UISETP.NE.AND UP0, UPT, UR4, 0x64, UPT ;  /* 0x000000640400788c */ /* 0x000fe2000bf05270 */
[----:B0-----:R-:W-:Y:S01]  /*0af0*/  FFMA R22, R23, UR5, R16 ;  /* 0x0000000517167c23 */ /* 0x001fe20008000010 */
[----:B--2---:R-:W-:Y:S01]  /*0b00*/  FFMA R5, R20, UR5, R13 ;  /* 0x0000000514057c23 */ /* 0x004fe2000800000d */
[----:B------:R-:W-:Y:S02]  /*0b10*/  FFMA R26, R19, UR5, R12 ;  /* 0x00000005131a7c23 */ /* 0x000fe4000800000c */
[----:B-1----:R-:W-:Y:S01]  /*0b20*/  FFMA R22, R21, UR6, R22 ;  /* 0x0000000615167c23 */ /* 0x002fe20008000016 */
[----:B------:R-:W-:Y:S01]  /*0b30*/  FFMA R24, R18, UR6, R5 ;  /* 0x0000000612187c23 */ /* 0x000fe20008000005 */
[----:B------:R-:W-:Y:S02]  /*0b40*/  FFMA R26, R17, UR6, R26 ;  /* 0x00000006111a7c23 */ /* 0x000fe4000800001a */
[----:B------:R-:W-:-:S04]  /*0b50*/  FMUL R5, R22, R10 ;  /* 0x0000000a16057220 */ /* 0x000fc80000400000 */
[----:B------:R-:W-:-:S04]  /*0b60*/  FFMA R5, R24, R9, -R5 ;  /* 0x0000000918057223 */ /* 0x000fc80000000805 */
[----:B------:R-:W-:-:S04]  /*0b70*/  FFMA R0, -R5, R5, 100 ;  /* 0x42c8000005007423 */ /* 0x000fc80000000105 */
[----:B------:R0:W1:Y:S01]  /*0b80*/  MUFU.RSQ R5, R0 ;  /* 0x0000000000057308 */ /* 0x0000620000001400 */
[----:B------:R-:W-:-:S04]  /*0b90*/  IADD3 R4, PT, PT, R0, -0xd000000, RZ ;  /* 0xf300000000047810 */ /* 0x000fc80007ffe0ff */
[----:B------:R-:W-:-:S13]  /*0ba0*/  ISETP.GT.U32.AND P0, PT, R4, 0x727fffff, PT ;  /* 0x727fffff0400780c */ /* 0x000fda0003f04070 */
[----:B01----:R-:W-:Y:S05]  /*0bb0*/  @!P0 BRA `(.L_x_20) ;  /* 0x00000000000c8947 */ /* 0x003fea0003800000 */
[----:B------:R-:W-:-:S07]  /*0bc0*/  MOV R4, 0xbe0 ;  /* 0x00000be000047802 */ /* 0x000fce0000000f00 */
[----:B------:R-:W-:Y:S05]  /*0bd0*/  CALL.REL.NOINC `($__internal_0_$__cuda_sm20_sqrt_rn_f32_slowpath) ;  /* 0x0000000800187944 */ /* 0x000fea0003c00000 */
[----:B------:R-:W-:Y:S05]  /*0be0*/  BRA `(.L_x_21) ;  /* 0x0000000000107947 */ /* 0x000fea0003800000 */
.L_x_20:
[----:B------:R-:W-:Y:S01]  /*0bf0*/  FMUL.FTZ R7, R0, R5 ;  /* 0x0000000500077220 */ /* 0x000fe20000410000 */
[----:B------:R-:W-:-:S03]  /*0c00*/  FMUL.FTZ R4, R5, 0.5 ;  /* 0x3f00000005047820 */ /* 0x000fc60000410000 */
[----:B------:R-:W-:-:S04]  /*0c10*/  FFMA R0, -R7, R7, R0 ;  /* 0x0000000707007223 */ /* 0x000fc80000000100 */
[----:B------:R-:W-:-:S07]  /*0c20*/  FFMA R7, R0, R4, R7 ;  /* 0x0000000400077223 */ /* 0x000fce0000000007 */
.L_x_21:
[----:B------:R-:W-:Y:S05]  /*0c30*/  BSYNC.RECONVERGENT B0 ;  /* 0x0000000000007941 */ /* 0x000fea0003800200 */
.L_x_19:
[----:B------:R-:W-:Y:S01]  /*0c40*/  FMUL R5, R24, R10 ;  /* 0x0000000a18057220 */ /* 0x000fe20000400000 */
[----:B------:R-:W0:Y:S01]  /*0c50*/  LDCU UR5, c[0x3][UR7+-0x8] ;  /* 0x00ffff00070577ac */ /* 0x000e220008000800 */
[----:B------:R-:W-:Y:S01]  /*0c60*/  FSETP.NEU.AND P0, PT, R11, RZ, PT ;  /* 0x000000ff0b00720b */ /* 0x000fe20003f0d000 */
[----:B------:R-:W-:Y:S01]  /*0c70*/  BSSY.RECONVERGENT B0, `(.L_x_22) ;  /* 0x0000020000007945 */ /* 0x000fe20003800200 */
[----:B------:R-:W-:Y:S01]  /*0c80*/  FFMA R22, R22, R9, R5 ;  /* 0x0000000916167223 */ /* 0x000fe20000000005 */
[----:B------:R-:W1:Y:S03]  /*0c90*/  LDCU UR6, c[0x3][UR7+-0x4] ;  /* 0x00ffff80070677ac */ /* 0x000e660008000800 */
[----:B------:R-:W-:-:S04]  /*0ca0*/  FADD R22, R22, -R7 ;  /* 0x8000000716167221 */ /* 0x000fc80000000000 */
[----:B------:R-:W-:-:S05]  /*0cb0*/  FMUL R5, R22, R3 ;  /* 0x0000000316057220 */ /* 0x000fca0000400000 */
[----:B------:R-:W-:Y:S01]  /*0cc0*/  FSETP.LE.AND P0, PT, R26, R5, P0 ;  /* 0x000000051a00720b */ /* 0x000fe20000703000 */
[----:B0-----:R-:W-:Y:S01]  /*0cd0*/  FFMA R22, R23, UR5, R16 ;  /* 0x0000000517167c23 */ /* 0x001fe20008000010 */
[----:B------:R-:W-:Y:S01]  /*0ce0*/  FFMA R5, R20, UR5, R13 ;  /* 0x0000000514057c23 */ /* 0x000fe2000800000d */
[----:B------:R-:W-:Y:S02]  /*0cf0*/  FFMA R26, R19, UR5, R12 ;  /* 0x00000005131a7c23 */ /* 0x000fe4000800000c */
[----:B-1----:R-:W-:Y:S01]  /*0d00*/  FFMA R22, R21, UR6, R22 ;  /* 0x0000000615167c23 */ /* 0x002fe20008000016 */
[----:B------:R-:W-:Y:S01]  /*0d10*/  FFMA R24, R18, UR6, R5 ;  /* 0x0000000612187c23 */ /* 0x000fe20008000005 */
[----:B------:R-:W-:Y:S02]  /*0d20*/  FFMA R26, R17, UR6, R26 ;  /* 0x00000006111a7c23 */ /* 0x000fe4000800001a */
[----:B------:R-:W-:-:S04]  /*0d30*/  FMUL R5, R22, R10 ;  /* 0x0000000a16057220 */ /* 0x000fc80000400000 */
[----:B------:R-:W-:Y:S01]  /*0d40*/  @P0 FADD R11, R11, -0.0099999997764825820923 ;  /* 0xbc23d70a0b0b0421 */ /* 0x000fe20000000000 */
[----:B------:R-:W-:-:S04]  /*0d50*/  FFMA R5, R24, R9, -R5 ;  /* 0x0000000918057223 */ /* 0x000fc80000000805 */
[----:B------:R-:W-:Y:S01]  /*0d60*/  FSETP.LT.OR P0, PT, R11, RZ, P0 ;  /* 0x000000ff0b00720b */ /* 0x000fe20000701400 */
[----:B------:R-:W-:Y:S01]  /*0d70*/  FFMA R6, -R5, R5, 100 ;  /* 0x42c8000005067423 */ /* 0x000fe20000000105 */
[----:B------:R-:W-:-:S03]  /*0d80*/  FSETP.GEU.AND P1, PT, R11, RZ, PT ;  /* 0x000000ff0b00720b */ /* 0x000fc60003f2e000 */
[----:B------:R0:W1:Y:S01]  /*0d90*/  MUFU.RSQ R5, R6 ;  /* 0x0000000600057308 */ /* 0x0000620000001400 */
[----:B------:R-:W-:Y:S02]  /*0da0*/  FSEL R11, R11, RZ, P1 ;  /* 0x000000ff0b0b7208 */ /* 0x000fe40000800000 */
[----:B------:R-:W-:-:S05]  /*0db0*/  IADD3 R0, PT, PT, R6, -0xd000000, RZ ;  /* 0xf300000006007810 */ /* 0x000fca0007ffe0ff */
[----:B------:R0:W-:Y:S01]  /*0dc0*/  @P0 STS [R2], R11 ;  /* 0x0000000b02000388 */ /* 0x0001e20000000800 */
[----:B------:R-:W-:-:S13]  /*0dd0*/  ISETP.GT.U32.AND P0, PT, R0, 0x727fffff, PT ;  /* 0x727fffff0000780c */ /* 0x000fda0003f04070 */
[----:B01----:R-:W-:Y:S05]  /*0de0*/  @!P0 BRA `(.L_x_23) ;  /* 0x0000000000108947 */ /* 0x003fea0003800000 */
[----:B------:R-:W-:Y:S02]  /*0df0*/  MOV R0, R6 ;  /* 0x0000000600007202 */ /* 0x000fe40000000f00 */
[----:B------:R-:W-:-:S07]  /*0e00*/  MOV R4, 0xe20 ;  /* 0x00000e2000047802 */ /* 0x000fce0000000f00 */
[----:B------:R-:W-:Y:S05]  /*0e10*/  CALL.REL.NOINC `($__internal_0_$__cuda_sm20_sqrt_rn_f32_slowpath) ;  /* 0x0000000400887944 */ /* 0x000fea0003c00000 */
[----:B------:R-:W-:Y:S05]  /*0e20*/  BRA `(.L_x_24) ;  /* 0x0000000000107947 */ /* 0x000fea0003800000 */
.L_x_23:
[----:B------:R-:W-:Y:S01]  /*0e30*/  FMUL.FTZ R7, R6, R5 ;  /* 0x0000000506077220 */ /* 0x000fe20000410000 */
[----:B------:R-:W-:-:S03]  /*0e40*/  FMUL.FTZ R4, R5, 0.5 ;  /* 0x3f00000005047820 */ /* 0x000fc60000410000 */
[----:B------:R-:W-:-:S04]  /*0e50*/  FFMA R0, -R7, R7, R6 ;  /* 0x0000000707007223 */ /* 0x000fc80000000106 */
[----:B------:R-:W-:-:S07]  /*0e60*/  FFMA R7, R0, R4, R7 ;  /* 0x0000000400077223 */ /* 0x000fce0000000007 */
.L_x_24:
[----:B------:R-:W-:Y:S05]  /*0e70*/  BSYNC.RECONVERGENT B0 ;  /* 0x0000000000007941 */ /* 0x000fea0003800200 */
.L_x_22:
        /* <DEDUP_REMOVED lines=10> */
[----:B------:R-:W-:-:S03]  /*0f20*/  FFMA R5, R20, UR5, R13 ;  /* 0x0000000514057c23 */ /* 0x000fc6000800000d */
[----:B-1----:R-:W-:Y:S01]  /*0f30*/  FFMA R24, R21, UR6, R24 ;  /* 0x0000000615187c23 */ /* 0x002fe20008000018 */
[----:B------:R-:W-:-:S03]  /*0f40*/  FFMA R22, R18, UR6, R5 ;  /* 0x0000000612167c23 */ /* 0x000fc60008000005 */
        /* <DEDUP_REMOVED lines=10> */
[----:B------:R-:W-:Y:S01]  /*0ff0*/  ISETP.GT.U32.AND P0, PT, R0, 0x727fffff, PT ;  /* 0x727fffff0000780c */ /* 0x000fe20003f04070 */
[----:B------:R-:W-:-:S04]  /*1000*/  FFMA R0, R19, UR5, R12 ;  /* 0x0000000513007c23 */ /* 0x000fc8000800000c */
[----:B------:R-:W-:-:S08]  /*1010*/  FFMA R11, R17, UR6, R0 ;  /* 0x00000006110b7c23 */ /* 0x000fd00008000000 */
[----:B01----:R-:W-:Y:S05]  /*1020*/  @!P0 BRA `(.L_x_26) ;  /* 0x0000000000108947 */ /* 0x003fea0003800000 */
[----:B------:R-:W-:Y:S02]  /*1030*/  MOV R0, R6 ;  /* 0x0000000600007202 */ /* 0x000fe40000000f00 */
[----:B------:R-:W-:-:S07]  /*1040*/  MOV R4, 0x1060 ;  /* 0x0000106000047802 */ /* 0x000fce0000000f00 */
[----:B------:R-:W-:Y:S05]  /*1050*/  CALL.REL.NOINC `($__internal_0_$__cuda_sm20_sqrt_rn_f32_slowpath) ;  /* 0x0000000000f87944 */ /* 0x000fea0003c00000 */
[----:B------:R-:W-:Y:S05]  /*1060*/  BRA `(.L_x_27) ;  /* 0x0000000000107947 */ /* 0x000fea0003800000 */
.L_x_26:
[----:B------:R-:W-:Y:S01]  /*1070*/  FMUL.FTZ R7, R6, R5 ;  /* 0x0000000506077220 */ /* 0x000fe20000410000 */
[----:B------:R-:W-:-:S03]  /*1080*/  FMUL.FTZ R4, R5, 0.5 ;  /* 0x3f00000005047820 */ /* 0x000fc60000410000 */
[----:B------:R-:W-:-:S04]  /*1090*/  FFMA R0, -R7, R7, R6 ;  /* 0x0000000707007223 */ /* 0x000fc80000000106 */
[----:B------:R-:W-:-:S07]  /*10a0*/  FFMA R7, R0, R4, R7 ;  /* 0x0000000400077223 */ /* 0x000fce0000000007 */
.L_x_27:
[----:B------:R-:W-:Y:S05]  /*10b0*/  BSYNC.RECONVERGENT B0 ;  /* 0x0000000000007941 */ /* 0x000fea0003800200 */
.L_x_25:
        /* <DEDUP_REMOVED lines=27> */
[----:B------:R-:W-:Y:S01]  /*1270*/  BSSY.RECONVERGENT B1, `(.L_x_30) ;  /* 0x0000004000017945 */ /* 0x000fe20003800200 */
[----:B------:R-:W-:Y:S02]  /*1280*/  MOV R0, R6 ;  /* 0x0000000600007202 */ /* 0x000fe40000000f00 */
[----:B------:R-:W-:-:S07]  /*1290*/  MOV R4, 0x12b0 ;  /* 0x000012b000047802 */ /* 0x000fce0000000f00 */
[----:B------:R-:W-:Y:S05]  /*12a0*/  CALL.REL.NOINC `($__internal_0_$__cuda_sm20_sqrt_rn_f32_slowpath) ;  /* 0x0000000000647944 */ /* 0x000fea0003c00000 */
[----:B------:R-:W-:Y:S05]  /*12b0*/  BSYNC.RECONVERGENT B1 ;  /* 0x0000000000017941 */ /* 0x000fea0003800200 */
.L_x_30:
[----:B------:R-:W-:Y:S05]  /*12c0*/  BRA `(.L_x_31) ;  /* 0x0000000000107947 */ /* 0x000fea0003800000 */
.L_x_29:
[----:B------:R-:W-:Y:S01]  /*12d0*/  FMUL.FTZ R7, R6, R5 ;  /* 0x0000000506077220 */ /* 0x000fe20000410000 */
[----:B------:R-:W-:-:S03]  /*12e0*/  FMUL.FTZ R4, R5, 0.5 ;  /* 0x3f00000005047820 */ /* 0x000fc60000410000 */
[----:B------:R-:W-:-:S04]  /*12f0*/  FFMA R0, -R7, R7, R6 ;  /* 0x0000000707007223 */ /* 0x000fc80000000106 */
[----:B------:R-:W-:-:S07]  /*1300*/  FFMA R7, R0, R4, R7 ;  /* 0x0000000400077223 */ /* 0x000fce0000000007 */
.L_x_31:
[----:B------:R-:W-:Y:S05]  /*1310*/  BSYNC.RECONVERGENT B0 ;  /* 0x0000000000007941 */ /* 0x000fea0003800200 */
.L_x_28:
[----:B------:R-:W-:Y:S01]  /*1320*/  FMUL R22, R22, R10 ;  /* 0x0000000a16167220 */ /* 0x000fe20000400000 */
[----:B------:R-:W-:Y:S01]  /*1330*/  FSETP.NEU.AND P0, PT, R27, RZ, PT ;  /* 0x000000ff1b00720b */ /* 0x000fe20003f0d000 */
[----:B------:R-:W-:Y:S02]  /*1340*/  UIADD3 UR7, UPT, UPT, UR7, 0x20, URZ ;  /* 0x0000002007077890 */ /* 0x000fe4000fffe0ff */
[----:B------:R-:W-:-:S04]  /*1350*/  FFMA R22, R11, R9, R22 ;  /* 0x000000090b167223 */ /* 0x000fc80000000016 */
[----:B------:R-:W-:-:S04]  /*1360*/  FADD R22, R22, -R7 ;  /* 0x8000000716167221 */ /* 0x000fc80000000000 */
[----:B------:R-:W-:-:S05]  /*1370*/  FMUL R5, R22, R3 ;  /* 0x0000000316057220 */ /* 0x000fca0000400000 */
[----:B------:R-:W-:-:S13]  /*1380*/  FSETP.LE.AND P0, PT, R24, R5, P0 ;  /* 0x000000051800720b */ /* 0x000fda0000703000 */
[----:B------:R-:W-:-:S05]  /*1390*/  @P0 FADD R27, R27, -0.0099999997764825820923 ;  /* 0xbc23d70a1b1b0421 */ /* 0x000fca0000000000 */
[C---:B------:R-:W-:Y:S02]  /*13a0*/  FSETP.LT.OR P0, PT, R27.reuse, RZ, P0 ;  /* 0x000000ff1b00720b */ /* 0x040fe40000701400 */
[----:B------:R-:W-:-:S04]  /*13b0*/  FSETP.GEU.AND P1, PT, R27, RZ, PT ;  /* 0x000000ff1b00720b */ /* 0x000fc80003f2e000 */
[----:B------:R-:W-:-:S07]  /*13c0*/  FSEL R11, R27, RZ, P1 ;  /* 0x000000ff1b0b7208 */ /* 0x000fce0000800000 */
[----:B------:R1:W-:Y:S01]  /*13d0*/  @P0 STS [R2], R11 ;  /* 0x0000000b02000388 */ /* 0x0003e20000000800 */
[----:B------:R-:W-:Y:S05]  /*13e0*/  BRA.U UP0, `(.L_x_32) ;  /* 0xfffffff500ac7547 */ /* 0x000fea000b83ffff */
[----:B------:R-:W-:Y:S06]  /*13f0*/  BAR.SYNC.DEFER_BLOCKING 0x0 ;  /* 0x0000000000007b1d */ /* 0x000fec0000010000 */
[----:B------:R-:W0:Y:S04]  /*1400*/  LDS R3, [R2] ;  /* 0x0000000002037984 */ /* 0x000e280000000800 */
[----:B0-----:R2:W-:Y:S02]  /*1410*/  STG.E desc[UR8][R14.64+0xa28], R3 ;  /* 0x000a28030e007986 */ /* 0x0015e4000c101908 */
.L_x_2:
[----:B------:R-:W-:Y:S06]  /*1420*/  BAR.SYNC.DEFER_BLOCKING 0x0 ;  /* 0x0000000000007b1d */ /* 0x000fec0000010000 */
[----:B------:R-:W-:Y:S05]  /*1430*/  EXIT ;  /* 0x000000000000794d */ /* 0x000fea0003800000 */
        .weak           $__internal_0_$__cuda_sm20_sqrt_rn_f32_slowpath
        .type           $__internal_0_$__cuda_sm20_sqrt_rn_f32_slowpath,@function
        .size           $__internal_0_$__cuda_sm20_sqrt_rn_f32_slowpath,($__internal_1_$__cuda_sm3x_div_rn_noftz_f32_slowpath - $__internal_0_$__cuda_sm20_sqrt_rn_f32_slowpath)
$__internal_0_$__cuda_sm20_sqrt_rn_f32_slowpath:
[----:B------:R-:W-:-:S13]  /*1440*/  LOP3.LUT P0, RZ, R0, 0x7fffffff, RZ, 0xc0, !PT ;  /* 0x7fffffff00ff7812 */ /* 0x000fda000780c0ff */
[----:B------:R-:W-:Y:S01]  /*1450*/  @!P0 MOV R7, R0 ;  /* 0x0000000000078202 */ /* 0x000fe20000000f00 */
[----:B------:R-:W-:Y:S06]  /*1460*/  @!P0 BRA `(.L_x_33) ;  /* 0x0000000000408947 */ /* 0x000fec0003800000 */
[----:B------:R-:W-:-:S13]  /*1470*/  FSETP.GEU.FTZ.AND P0, PT, R0, RZ, PT ;  /* 0x000000ff0000720b */ /* 0x000fda0003f1e000 */
[----:B------:R-:W-:Y:S01]  /*1480*/  @!P0 MOV R7, 0x7fffffff ;  /* 0x7fffffff00078802 */ /* 0x000fe20000000f00 */
[----:B------:R-:W-:Y:S06]  /*1490*/  @!P0 BRA `(.L_x_33) ;  /* 0x0000000000348947 */ /* 0x000fec0003800000 */
[----:B------:R-:W-:-:S13]  /*14a0*/  FSETP.GTU.FTZ.AND P0, PT, |R0|, +INF , PT ;  /* 0x7f8000000000780b */ /* 0x000fda0003f1c200 */
[----:B------:R-:W-:Y:S01]  /*14b0*/  @P0 FADD.FTZ R7, R0, 1 ;  /* 0x3f80000000070421 */ /* 0x000fe20000010000 */
[----:B------:R-:W-:Y:S06]  /*14c0*/  @P0 BRA `(.L_x_33) ;  /* 0x0000000000280947 */ /* 0x000fec0003800000 */
[----:B------:R-:W-:-:S13]  /*14d0*/  FSETP.NEU.FTZ.AND P0, PT, |R0|, +INF , PT ;  /* 0x7f8000000000780b */ /* 0x000fda0003f1d200 */
[----:B------:R-:W-:-:S04]  /*14e0*/  @P0 FFMA R8, R0, 1.84467440737095516160e+19, RZ ;  /* 0x5f80000000080823 */ /* 0x000fc800000000ff */
[----:B------:R-:W0:Y:S02]  /*14f0*/  @P0 MUFU.RSQ R25, R8 ;  /* 0x0000000800190308 */ /* 0x000e240000001400 */
[----:B0-----:R-:W-:Y:S01]  /*1500*/  @P0 FMUL.FTZ R5, R8, R25 ;  /* 0x0000001908050220 */ /* 0x001fe20000410000 */
[----:B------:R-:W-:-:S03]  /*1510*/  @P0 FMUL.FTZ R6, R25, 0.5 ;  /* 0x3f00000019060820 */ /* 0x000fc60000410000 */
[----:B------:R-:W-:-:S04]  /*1520*/  @P0 FADD.FTZ R7, -R5, -RZ ;  /* 0x800000ff05070221 */ /* 0x000fc80000010100 */
[----:B------:R-:W-:Y:S01]  /*1530*/  @P0 FFMA R28, R5, R7, R8 ;  /* 0x00000007051c0223 */ /* 0x000fe20000000008 */
[----:B------:R-:W-:-:S03]  /*1540*/  @!P0 MOV R7, R0 ;  /* 0x0000000000078202 */ /* 0x000fc60000000f00 */
[----:B------:R-:W-:-:S04]  /*1550*/  @P0 FFMA R6, R28, R6, R5 ;  /* 0x000000061c060223 */ /* 0x000fc80000000005 */
[----:B------:R-:W-:-:S07]  /*1560*/  @P0 FMUL.FTZ R7, R6, 2.3283064365386962891e-10 ;  /* 0x2f80000006070820 */ /* 0x000fce0000410000 */
.L_x_33:
[----:B------:R-:W-:-:S04]  /*1570*/  HFMA2 R5, -RZ, RZ, 0, 0 ;  /* 0x00000000ff057431 */ /* 0x000fc800000001ff */
[----:B------:R-:W-:Y:S05]  /*1580*/  RET.REL.NODEC R4 `(_Z16sfcpartialshadowP16Roughness_Shadowi) ;  /* 0xffffffe8049c7950 */ /* 0x000fea0003c3ffff */
        .weak           $__internal_1_$__cuda_sm3x_div_rn_noftz_f32_slowpath
        .type           $__internal_1_$__cuda_sm3x_div_rn_noftz_f32_slowpath,@function
        .size           $__internal_1_$__cuda_sm3x_div_rn_noftz_f32_slowpath,(.L_x_47 - $__internal_1_$__cuda_sm3x_div_rn_noftz_f32_slowpath)
$__internal_1_$__cuda_sm3x_div_rn_noftz_f32_slowpath:
[----:B------:R-:W-:Y:S01]  /*1590*/  SHF.R.U32.HI R6, RZ, 0x17, R0 ;  /* 0x00000017ff067819 */ /* 0x000fe20000011600 */
[----:B------:R-:W-:Y:S01]  /*15a0*/  BSSY.RECONVERGENT B2, `(.L_x_34) ;  /* 0x0000062000027945 */ /* 0x000fe20003800200 */
[----:B------:R-:W-:Y:S02]  /*15b0*/  SHF.R.U32.HI R5, RZ, 0x17, R3 ;  /* 0x00000017ff057819 */ /* 0x000fe40000011603 */
[----:B------:R-:W-:Y:S02]  /*15c0*/  LOP3.LUT R6, R6, 0xff, RZ, 0xc0, !PT ;  /* 0x000000ff06067812 */ /* 0x000fe400078ec0ff */
[----:B------:R-:W-:Y:S02]  /*15d0*/  LOP3.LUT R8, R5, 0xff, RZ, 0xc0, !PT ;  /* 0x000000ff05087812 */ /* 0x000fe400078ec0ff */
[----:B------:R-:W-:Y:S02]  /*15e0*/  IADD3 R13, PT, PT, R6, -0x1, RZ ;  /* 0xffffffff060d7810 */ /* 0x000fe40007ffe0ff */
[----:B------:R-:W-:-:S02]  /*15f0*/  IADD3 R11, PT, PT, R8, -0x1, RZ ;  /* 0xffffffff080b7810 */ /* 0x000fc40007ffe0ff */
[----:B------:R-:W-:-:S04]  /*1600*/  ISETP.GT.U32.AND P0, PT, R13, 0xfd, PT ;  /* 0x000000fd0d00780c */ /* 0x000fc80003f04070 */
[----:B------:R-:W-:-:S13]  /*1610*/  ISETP.GT.U32.OR P0, PT, R11, 0xfd, P0 ;  /* 0x000000fd0b00780c */ /* 0x000fda0000704470 */
[----:B------:R-:W-:Y:S01]  /*1620*/  @!P0 MOV R5, RZ ;  /* 0x000000ff00058202 */ /* 0x000fe20000000f00 */
[----:B------:R-:W-:Y:S06]  /*1630*/  @!P0 BRA `(.L_x_35) ;  /* 0x00000000005c8947 */ /* 0x000fec0003800000 */
[----:B------:R-:W-:Y:S02]  /*1640*/  FSETP.GTU.FTZ.AND P0, PT, |R3|, +INF , PT ;  /* 0x7f8000000300780b */ /* 0x000fe40003f1c200 */
[----:B------:R-:W-:-:S04]  /*1650*/  FSETP.GTU.FTZ.AND P1, PT, |R0|, +INF , PT ;  /* 0x7f8000000000780b */ /* 0x000fc80003f3c200 */
[----:B------:R-:W-:-:S13]  /*1660*/  PLOP3.LUT P0, PT, P0, P1, PT, 0xf8, 0x8f ;  /* 0x00000000008f781c */ /* 0x000fda0000703f70 */
[----:B------:R-:W-:Y:S05]  /*1670*/  @P0 BRA `(.L_x_36) ;  /* 0x00000004004c0947 */ /* 0x000fea0003800000 */
[----:B------:R-:W-:-:S13]  /*1680*/  LOP3.LUT P0, RZ, R0, 0x7fffffff, R3, 0xc8, !PT ;  /* 0x7fffffff00ff7812 */ /* 0x000fda000780c803 */
[----:B------:R-:W-:Y:S05]  /*1690*/  @!P0 BRA `(.L_x_37) ;  /* 0x00000004003c8947 */ /* 0x000fea0003800000 */
[C---:B------:R-:W-:Y:S02]  /*16a0*/  FSETP.NEU.FTZ.AND P2, PT, |R3|.reuse, +INF , PT ;  /* 0x7f8000000300780b */ /* 0x040fe40003f5d200 */
[----:B------:R-:W-:Y:S02]  /*16b0*/  FSETP.NEU.FTZ.AND P1, PT, |R0|, +INF , PT ;  /* 0x7f8000000000780b */ /* 0x000fe40003f3d200 */
[----:B------:R-:W-:-:S11]  /*16c0*/  FSETP.NEU.FTZ.AND P0, PT, |R3|, +INF , PT ;  /* 0x7f8000000300780b */ /* 0x000fd60003f1d200 */
[----:B------:R-:W-:Y:S05]  /*16d0*/  @!P1 BRA !P2, `(.L_x_37) ;  /* 0x00000004002c9947 */ /* 0x000fea0005000000 */
[----:B------:R-:W-:-:S04]  /*16e0*/  LOP3.LUT P2, RZ, R3, 0x7fffffff, RZ, 0xc0, !PT ;  /* 0x7fffffff03ff7812 */ /* 0x000fc8000784c0ff */
[----:B------:R-:W-:-:S13]  /*16f0*/  PLOP3.LUT P1, PT, P1, P2, PT, 0x2f, 0xf2 ;  /* 0x0000000000f2781c */ /* 0x000fda0000f24577 */
[----:B------:R-:W-:Y:S05]  /*1700*/  @P1 BRA `(.L_x_38) ;  /* 0x0000000400181947 */ /* 0x000fea0003800000 */
[----:B------:R-:W-:-:S04]  /*1710*/  LOP3.LUT P1, RZ, R0, 0x7fffffff, RZ, 0xc0, !PT ;  /* 0x7fffffff00ff7812 */ /* 0x000fc8000782c0ff */
[----:B------:R-:W-:-:S13]  /*1720*/  PLOP3.LUT P0, PT, P0, P1, PT, 0x2f, 0xf2 ;  /* 0x0000000000f2781c */ /* 0x000fda0000702577 */
[----:B------:R-:W-:Y:S05]  /*1730*/  @P0 BRA `(.L_x_39) ;  /* 0x0000000400000947 */ /* 0x000fea0003800000 */
[----:B------:R-:W-:Y:S02]  /*1740*/  ISETP.GE.AND P0, PT, R11, RZ, PT ;  /* 0x000000ff0b00720c */ /* 0x000fe40003f06270 */
[----:B------:R-:W-:-:S11]  /*1750*/  ISETP.GE.AND P1, PT, R13, RZ, PT ;  /* 0x000000ff0d00720c */ /* 0x000fd60003f26270 */
[----:B------:R-:W-:Y:S01]  /*1760*/  @P0 MOV R5, RZ ;  /* 0x000000ff00050202 */ /* 0x000fe20000000f00 */
[----:B------:R-:W-:Y:S01]  /*1770*/  @!P0 FFMA R3, R3, 1.84467440737095516160e+19, RZ ;  /* 0x5f80000003038823 */ /* 0x000fe200000000ff */
[----:B------:R-:W-:Y:S01]  /*1780*/  @!P0 MOV R5, 0xffffffc0 ;  /* 0xffffffc000058802 */ /* 0x000fe20000000f00 */
[----:B------:R-:W-:-:S03]  /*1790*/  @!P1 FFMA R0, R0, 1.84467440737095516160e+19, RZ ;  /* 0x5f80000000009823 */ /* 0x000fc600000000ff */
[----:B------:R-:W-:-:S07]  /*17a0*/  @!P1 IADD3 R5, PT, PT, R5, 0x40, RZ ;  /* 0x0000004005059810 */ /* 0x000fce0007ffe0ff */
.L_x_35:
[----:B------:R-:W-:Y:S01]  /*17b0*/  LEA R11, R6, 0xc0800000, 0x17 ;  /* 0xc0800000060b7811 */ /* 0x000fe200078eb8ff */
[----:B------:R-:W-:Y:S01]  /*17c0*/  BSSY.RECONVERGENT B3, `(.L_x_40) ;  /* 0x0000036000037945 */ /* 0x000fe20003800200 */
[----:B------:R-:W-:Y:S02]  /*17d0*/  IADD3 R8, PT, PT, R8, -0x7f, RZ ;  /* 0xffffff8108087810 */ /* 0x000fe40007ffe0ff */
[----:B------:R-:W-:Y:S02]  /*17e0*/  IADD3 R11, PT, PT, -R11, R0, RZ ;  /* 0x000000000b0b7210 */ /* 0x000fe40007ffe1ff */
[C---:B------:R-:W-:Y:S01]  /*17f0*/  IADD3 R6, PT, PT, R8.reuse, 0x7f, -R6 ;  /* 0x0000007f08067810 */ /* 0x040fe20007ffe806 */
[----:B------:R-:W-:Y:S01]  /*1800*/  IMAD R0, R8, -0x800000, R3 ;  /* 0xff80000008007824 */ /* 0x000fe200078e0203 */
[----:B------:R-:W0:Y:S01]  /*1810*/  MUFU.RCP R13, R11 ;  /* 0x0000000b000d7308 */ /* 0x000e220000001000 */
[----:B------:R-:W-:Y:S01]  /*1820*/  FADD.FTZ R17, -R11, -RZ ;  /* 0x800000ff0b117221 */ /* 0x000fe20000010100 */
[----:B------:R-:W-:-:S03]  /*1830*/  IADD3 R6, PT, PT, R6, R5, RZ ;  /* 0x0000000506067210 */ /* 0x000fc60007ffe0ff */
[----:B0-----:R-:W-:-:S04]  /*1840*/  FFMA R16, R13, R17, 1 ;  /* 0x3f8000000d107423 */ /* 0x001fc80000000011 */
[----:B------:R-:W-:-:S04]  /*1850*/  FFMA R18, R13, R16, R13 ;  /* 0x000000100d127223 */ /* 0x000fc8000000000d */
[----:B------:R-:W-:-:S04]  /*1860*/  FFMA R3, R0, R18, RZ ;  /* 0x0000001200037223 */ /* 0x000fc800000000ff */
[----:B------:R-:W-:-:S04]  /*1870*/  FFMA R16, R17, R3, R0 ;  /* 0x0000000311107223 */ /* 0x000fc80000000000 */
[----:B------:R-:W-:-:S04]  /*1880*/  FFMA R13, R18, R16, R3 ;  /* 0x00000010120d7223 */ /* 0x000fc80000000003 */
[----:B------:R-:W-:-:S04]  /*1890*/  FFMA R16, R17, R13, R0 ;  /* 0x0000000d11107223 */ /* 0x000fc80000000000 */
[----:B------:R-:W-:-:S05]  /*18a0*/  FFMA R0, R18, R16, R13 ;  /* 0x0000001012007223 */ /* 0x000fca000000000d */
[----:B------:R-:W-:-:S04]  /*18b0*/  SHF.R.U32.HI R3, RZ, 0x17, R0 ;  /* 0x00000017ff037819 */ /* 0x000fc80000011600 */
[----:B------:R-:W-:-:S04]  /*18c0*/  LOP3.LUT R3, R3, 0xff, RZ, 0xc0, !PT ;  /* 0x000000ff03037812 */ /* 0x000fc800078ec0ff */
[----:B------:R-:W-:-:S04]  /*18d0*/  IADD3 R11, PT, PT, R3, R6, RZ ;  /* 0x00000006030b7210 */ /* 0x000fc80007ffe0ff */
[----:B------:R-:W-:-:S04]  /*18e0*/  IADD3 R3, PT, PT, R11, -0x1, RZ ;  /* 0xffffffff0b037810 */ /* 0x000fc80007ffe0ff */
[----:B------:R-:W-:-:S13]  /*18f0*/  ISETP.GE.U32.AND P0, PT, R3, 0xfe, PT ;  /* 0x000000fe0300780c */ /* 0x000fda0003f06070 */
[----:B------:R-:W-:Y:S05]  /*1900*/  @!P0 BRA `(.L_x_41) ;  /* 0x0000000000808947 */ /* 0x000fea0003800000 */
[----:B------:R-:W-:-:S13]  /*1910*/  ISETP.GT.AND P0, PT, R11, 0xfe, PT ;  /* 0x000000fe0b00780c */ /* 0x000fda0003f04270 */
[----:B------:R-:W-:Y:S05]  /*1920*/  @P0 BRA `(.L_x_42) ;  /* 0x00000000006c0947 */ /* 0x000fea0003800000 */
[----:B------:R-:W-:-:S13]  /*1930*/  ISETP.GE.AND P0, PT, R11, 0x1, PT ;  /* 0x000000010b00780c */ /* 0x000fda0003f06270 */
[----:B------:R-:W-:Y:S05]  /*1940*/  @P0 BRA `(.L_x_43) ;  /* 0x0000000000740947 */ /* 0x000fea0003800000 */
[----:B------:R-:W-:Y:S02]  /*1950*/  ISETP.GE.AND P0, PT, R11, -0x18, PT ;  /* 0xffffffe80b00780c */ /* 0x000fe40003f06270 */
[----:B------:R-:W-:-:S11]  /*1960*/  LOP3.LUT R0, R0, 0x80000000, RZ, 0xc0, !PT ;  /* 0x8000000000007812 */ /* 0x000fd600078ec0ff */
[----:B------:R-:W-:Y:S05]  /*1970*/  @!P0 BRA `(.L_x_43) ;  /* 0x0000000000688947 */ /* 0x000fea0003800000 */
[CCC-:B------:R-:W-:Y:S01]  /*1980*/  FFMA.RZ R3, R18.reuse, R16.reuse, R13.reuse ;  /* 0x0000001012037223 */ /* 0x1c0fe2000000c00d */
[C---:B------:R-:W-:Y:S01]  /*1990*/  IADD3 R8, PT, PT, R11.reuse, 0x20, RZ ;  /* 0x000000200b087810 */ /* 0x040fe20007ffe0ff */
[CCC-:B------:R-:W-:Y:S01]  /*19a0*/  FFMA.RM R6, R18.reuse, R16.reuse, R13.reuse ;  /* 0x0000001012067223 */ /* 0x1c0fe2000000400d */
[----:B------:R-:W-:Y:S02]  /*19b0*/  ISETP.NE.AND P2, PT, R11, RZ, PT ;  /* 0x000000ff0b00720c */ /* 0x000fe40003f45270 */
[----:B------:R-:W-:Y:S01]  /*19c0*/  LOP3.LUT R5, R3, 0x7fffff, RZ, 0xc0, !PT ;  /* 0x007fffff03057812 */ /* 0x000fe200078ec0ff */
[----:B------:R-:W-:Y:S01]  /*19d0*/  FFMA.RP R3, R18, R16, R13 ;  /* 0x0000001012037223 */ /* 0x000fe2000000800d */
[----:B------:R-:W-:Y:S02]  /*19e0*/  ISETP.NE.AND P1, PT, R11, RZ, PT ;  /* 0x000000ff0b00720c */ /* 0x000fe40003f25270 */
[----:B------:R-:W-:Y:S02]  /*19f0*/  LOP3.LUT R5, R5, 0x800000, RZ, 0xfc, !PT ;  /* 0x0080000005057812 */ /* 0x000fe400078efcff */
[----:B------:R-:W-:-:S02]  /*1a00*/  IADD3 R11, PT, PT, -R11, RZ, RZ ;  /* 0x000000ff0b0b7210 */ /* 0x000fc40007ffe1ff */
[----:B------:R-:W-:Y:S02]  /*1a10*/  SHF.L.U32 R8, R5, R8, RZ ;  /* 0x0000000805087219 */ /* 0x000fe400000006ff */
[----:B------:R-:W-:Y:S02]  /*1a20*/  FSETP.NEU.FTZ.AND P0, PT, R3, R6, PT ;  /* 0x000000060300720b */ /* 0x000fe40003f1d000 */
[----:B------:R-:W-:Y:S02]  /*1a30*/  SEL R6, R11, RZ, P2 ;  /* 0x000000ff0b067207 */ /* 0x000fe40001000000 */
[----:B------:R-:W-:Y:S02]  /*1a40*/  ISETP.NE.AND P1, PT, R8, RZ, P1 ;  /* 0x000000ff0800720c */ /* 0x000fe40000f25270 */
[----:B------:R-:W-:Y:S02]  /*1a50*/  SHF.R.U32.HI R6, RZ, R6, R5 ;  /* 0x00000006ff067219 */ /* 0x000fe40000011605 */
[----:B------:R-:W-:-:S02]  /*1a60*/  PLOP3.LUT P0, PT, P0, P1, PT, 0xf8, 0x8f ;  /* 0x00000000008f781c */ /* 0x000fc40000703f70 */
[----:B------:R-:W-:Y:S02]  /*1a70*/  SHF.R.U32.HI R8, RZ, 0x1, R6 ;  /* 0x00000001ff087819 */ /* 0x000fe40000011606 */
[----:B------:R-:W-:-:S04]  /*1a80*/  SEL R3, RZ, 0x1, !P0 ;  /* 0x00000001ff037807 */ /* 0x000fc80004000000 */
[----:B------:R-:W-:-:S04]  /*1a90*/  LOP3.LUT R3, R3, 0x1, R8, 0xf8, !PT ;  /* 0x0000000103037812 */ /* 0x000fc800078ef808 */
[----:B------:R-:W-:-:S04]  /*1aa0*/  LOP3.LUT R3, R3, R6, RZ, 0xc0, !PT ;  /* 0x0000000603037212 */ /* 0x000fc800078ec0ff */
[----:B------:R-:W-:-:S04]  /*1ab0*/  IADD3 R3, PT, PT, R8, R3, RZ ;  /* 0x0000000308037210 */ /* 0x000fc80007ffe0ff */
[----:B------:R-:W-:Y:S01]  /*1ac0*/  LOP3.LUT R0, R3, R0, RZ, 0xfc, !PT ;  /* 0x0000000003007212 */ /* 0x000fe200078efcff */
[----:B------:R-:W-:Y:S06]  /*1ad0*/  BRA `(.L_x_43) ;  /* 0x0000000000107947 */ /* 0x000fec0003800000 */
.L_x_42:
[----:B------:R-:W-:-:S04]  /*1ae0*/  LOP3.LUT R0, R0, 0x80000000, RZ, 0xc0, !PT ;  /* 0x8000000000007812 */ /* 0x000fc800078ec0ff */
[----:B------:R-:W-:Y:S01]  /*1af0*/  LOP3.LUT R0, R0, 0x7f800000, RZ, 0xfc, !PT ;  /* 0x7f80000000007812 */ /* 0x000fe200078efcff */
[----:B------:R-:W-:Y:S06]  /*1b00*/  BRA `(.L_x_43) ;  /* 0x0000000000047947 */ /* 0x000fec0003800000 */
.L_x_41:
[----:B------:R-:W-:-:S07]  /*1b10*/  LEA R0, R6, R0, 0x17 ;  /* 0x0000000006007211 */ /* 0x000fce00078eb8ff */
.L_x_43:
[----:B------:R-:W-:Y:S05]  /*1b20*/  BSYNC.RECONVERGENT B3 ;  /* 0x0000000000037941 */ /* 0x000fea0003800200 */
.L_x_40:
[----:B------:R-:W-:Y:S05]  /*1b30*/  BRA `(.L_x_44) ;  /* 0x0000000000207947 */ /* 0x000fea0003800000 */
.L_x_39:
[----:B------:R-:W-:-:S04]  /*1b40*/  LOP3.LUT R0, R0, 0x80000000, R3, 0x48, !PT ;  /* 0x8000000000007812 */ /* 0x000fc800078e4803 */
[----:B------:R-:W-:Y:S01]  /*1b50*/  LOP3.LUT R0, R0, 0x7f800000, RZ, 0xfc, !PT ;  /* 0x7f80000000007812 */ /* 0x000fe200078efcff */
[----:B------:R-:W-:Y:S06]  /*1b60*/  BRA `(.L_x_44) ;  /* 0x0000000000147947 */ /* 0x000fec0003800000 */
.L_x_38:
[----:B------:R-:W-:Y:S01]  /*1b70*/  LOP3.LUT R0, R0, 0x80000000, R3, 0x48, !PT ;  /* 0x8000000000007812 */ /* 0x000fe200078e4803 */
[----:B------:R-:W-:Y:S06]  /*1b80*/  BRA `(.L_x_44) ;  /* 0x00000000000c7947 */ /* 0x000fec0003800000 */
.L_x_37:
[----:B------:R-:W0:Y:S01]  /*1b90*/  MUFU.RSQ R0, -QNAN ;  /* 0xffc0000000007908 */ /* 0x000e220000001400 */
[----:B------:R-:W-:Y:S05]  /*1ba0*/  BRA `(.L_x_44) ;  /* 0x0000000000047947 */ /* 0x000fea0003800000 */
.L_x_36:
[----:B------:R-:W-:-:S07]  /*1bb0*/  FADD.FTZ R0, R3, R0 ;  /* 0x0000000003007221 */ /* 0x000fce0000010000 */
.L_x_44:
[----:B------:R-:W-:Y:S05]  /*1bc0*/  BSYNC.RECONVERGENT B2 ;  /* 0x0000000000027941 */ /* 0x000fea0003800200 */
.L_x_34:
[----:B------:R-:W-:Y:S01]  /*1bd0*/  HFMA2 R5, -RZ, RZ, 0, 0 ;  /* 0x00000000ff057431 */ /* 0x000fe200000001ff */
[----:B0-----:R-:W-:-:S03]  /*1be0*/  MOV R3, R0 ;  /* 0x0000000000037202 */ /* 0x001fc60000000f00 */
[----:B------:R-:W-:Y:S05]  /*1bf0*/  RET.REL.NODEC R4 `(_Z16sfcpartialshadowP16Roughness_Shadowi) ;  /* 0xffffffe404007950 */ /* 0x000fea0003c3ffff */
.L_x_45:
[----:B------:R-:W-:-:S00]  /*1c00*/  BRA `(.L_x_45) ;  /* 0xfffffffc00fc7947 */ /* 0x000fc0000383ffff */
[----:B------:R-:W-:-:S00]  /*1c10*/  NOP ;  /* 0x0000000000007918 */ /* 0x000fc00000000000 */
        /* <DEDUP_REMOVED lines=14> */
.L_x_47:


//--------------------- .nv.shared._Z16sfcpartialshadowP16Roughness_Shadowi --------------------------
	.section	.nv.shared._Z16sfcpartialshadowP16Roughness_Shadowi,"aw",@nobits
	.sectionflags	@""
	.align	4
.nv.shared._Z16sfcpartialshadowP16Roughness_Shadowi:
	.zero		1440


//--------------------- .nv.shared.reserved.0     --------------------------
	.section	.nv.shared.reserved.0,"aw",@nobits
	.weak		__nv_reservedSMEM_offset_0_alias
	.size		__nv_reservedSMEM_offset_0_alias, 0, 64
	.other		__nv_reservedSMEM_offset_0_alias,@"STO_CUDA_RESERVED_SHARED STV_DEFAULT"
__nv_reservedSMEM_offset_0_alias:
	.zero		0
	.zero		64


//--------------------- .nv.constant0._Z16sfcpartialshadowP16Roughness_Shadowi --------------------------
	.section	.nv.constant0._Z16sfcpartialshadowP16Roughness_Shadowi,"a",@progbits
	.sectionflags	@""
	.align	4
.nv.constant0._Z16sfcpartialshadowP16Roughness_Shadowi:
	.zero		908


//--------------------- SYMBOLS --------------------------

	.type		.nv.reservedSmem.offset0,@object
	.size		.nv.reservedSmem.offset0,0x4
	.type		.nv.reservedSmem.cap,@object
	.size		.nv.reservedSmem.cap,0x4
